	.target	sm_100a

	.elftype	@"ET_EXEC"


//--------------------- .note.nv.tkinfo           --------------------------
	.section	.note.nv.tkinfo,"",@"SHT_NOTE"
	.sectionflags	@"SHF_NOTE_NV_TKINFO"
	.tkinfo
        /*0018*/ 	.word	0x00000002
        /*0030*/ 	.string	""
        /*0030*/ 	.string	"ptxas"
        /*0030*/ 	.string	"Cuda compilation tools, release 13.0, V13.0.88"
        /*0030*/ 	.string	"Build cuda_13.0.r13.0/compiler.36424714_0"
        /*0030*/ 	.string	"-arch sm_100a -m 64 "



//--------------------- .note.nv.cuinfo           --------------------------
	.section	.note.nv.cuinfo,"",@"SHT_NOTE"
	.sectionflags	@"SHF_NOTE_NV_CUINFO"
        /*0018*/ 	.short	0x0002
        /*001a*/ 	.short	0x0064
        /*001c*/ 	.short	0x0082
	.zero		2


//--------------------- .nv.info                  --------------------------
	.section	.nv.info,"",@"SHT_CUDA_INFO"
	.align	4


	//----- nvinfo : EIATTR_REGCOUNT
	.align		4
        /*0000*/ 	.byte	0x04, 0x2f
        /*0002*/ 	.short	(.L_19 - .L_18)
	.align		4
.L_18:
        /*0004*/ 	.word	index@(_ZN7cutlass13device_kernelINS_4gemm6kernel13GemmUniversalIN4cute5tupleIJiiiiEEENS1_10collective13CollectiveMmaINS1_35MainloopSm100TmaUmmaWarpSpecializedILi43ELi2ELi4ENS5_IJNS4_1CILi1EEESB_SB_EEEEENS5_IJNSA_ILi64EEENSA_ILi16EEESE_EEEaNS5_IJlSB_lEEEaSH_NS4_8TiledMMAINS4_8MMA_AtomIJNS4_15SM100_MMA_S8_SSIaaiLi64ELi16ELNS4_4UMMA5MajorE0ELSM_0ELNSL_8SaturateE0EEEEEENS4_6LayoutISC_NS5_IJNSA_ILi0EEESR_SR_EEEEENS5_IJNS4_10UnderscoreESU_SU_EEEEENS4_13SM90_TMA_LOADENS4_14ComposedLayoutINS4_7SwizzleILi2ELi4ELi3EEENS4_18smem_ptr_flag_bitsILi8EEENSQ_INS5_IJNSA_ILi8EEESE_EEENS5_IJSE_SB_EEEEEEEvNS4_8identityESX_S17_vS18_EENS_8epilogue10collective18CollectiveEpilogueINS1A_23Sm100TmaWarpSpecializedILi2ELi1ELi8ELb1ELb0EEEJSG_NS5_IJNSQ_ISE_SB_EENSQ_ISF_SB_EEEEEfSH_fSH_NS1A_6fusion15FusionCallbacksIS1E_NS1I_17LinearCombinationIfifiLNS_15FloatRoundStyleE2EEESG_S1H_JEEENS4_5SM1004TMEM4LOAD26SM100_TMEM_LOAD_16dp128b4xESX_NSY_IS10_NS11_ILi32EEENSQ_INS5_IJS13_SF_EEENS5_IJSF_SB_EEEEEEENS4_17SM75_U32x4_LDSM_NENS4_14SM90_TMA_STOREES1W_NS4_17SM90_U32x4_STSM_NENS4_39AutoVectorizingCopyWithAssumedAlignmentILi128EEEEEEvvEEEEvNT_6ParamsE)
        /*0008*/ 	.word	0x00000048


	//----- nvinfo : EIATTR_FRAME_SIZE
	.align		4
.L_19:
        /*000c*/ 	.byte	0x04, 0x11
        /*000e*/ 	.short	(.L_21 - .L_20)
	.align		4
.L_20:
        /*0010*/ 	.word	index@($__internal_2_$__cuda_sm10x_tcgen05_guardrail_trap_unallocated_columns_being_dealloced)
        /*0014*/ 	.word	0x00000000


	//----- nvinfo : EIATTR_FRAME_SIZE
	.align		4
.L_21:
        /*0018*/ 	.byte	0x04, 0x11
        /*001a*/ 	.short	(.L_23 - .L_22)
	.align		4
.L_22:
        /*001c*/ 	.word	index@($__internal_1_$__cuda_sm10x_tcgen05_guardrail_trap_phase_invalid_during_alloc)
        /*0020*/ 	.word	0x00000000


	//----- nvinfo : EIATTR_FRAME_SIZE
	.align		4
.L_23:
        /*0024*/ 	.byte	0x04, 0x11
        /*0026*/ 	.short	(.L_25 - .L_24)
	.align		4
.L_24:
        /*0028*/ 	.word	index@($__internal_0_$__cuda_sm10x_tcgen05_guardrail_trap_col_being_dealloced_not_returned_by_alloc)
        /*002c*/ 	.word	0x00000000


	//----- nvinfo : EIATTR_FRAME_SIZE
	.align		4
.L_25:
        /*0030*/ 	.byte	0x04, 0x11
        /*0032*/ 	.short	(.L_27 - .L_26)
	.align		4
.L_26:
        /*0034*/ 	.word	index@(_ZN7cutlass13device_kernelINS_4gemm6kernel13GemmUniversalIN4cute5tupleIJiiiiEEENS1_10collective13CollectiveMmaINS1_35MainloopSm100TmaUmmaWarpSpecializedILi43ELi2ELi4ENS5_IJNS4_1CILi1EEESB_SB_EEEEENS5_IJNSA_ILi64EEENSA_ILi16EEESE_EEEaNS5_IJlSB_lEEEaSH_NS4_8TiledMMAINS4_8MMA_AtomIJNS4_15SM100_MMA_S8_SSIaaiLi64ELi16ELNS4_4UMMA5MajorE0ELSM_0ELNSL_8SaturateE0EEEEEENS4_6LayoutISC_NS5_IJNSA_ILi0EEESR_SR_EEEEENS5_IJNS4_10UnderscoreESU_SU_EEEEENS4_13SM90_TMA_LOADENS4_14ComposedLayoutINS4_7SwizzleILi2ELi4ELi3EEENS4_18smem_ptr_flag_bitsILi8EEENSQ_INS5_IJNSA_ILi8EEESE_EEENS5_IJSE_SB_EEEEEEEvNS4_8identityESX_S17_vS18_EENS_8epilogue10collective18CollectiveEpilogueINS1A_23Sm100TmaWarpSpecializedILi2ELi1ELi8ELb1ELb0EEEJSG_NS5_IJNSQ_ISE_SB_EENSQ_ISF_SB_EEEEEfSH_fSH_NS1A_6fusion15FusionCallbacksIS1E_NS1I_17LinearCombinationIfifiLNS_15FloatRoundStyleE2EEESG_S1H_JEEENS4_5SM1004TMEM4LOAD26SM100_TMEM_LOAD_16dp128b4xESX_NSY_IS10_NS11_ILi32EEENSQ_INS5_IJS13_SF_EEENS5_IJSF_SB_EEEEEEENS4_17SM75_U32x4_LDSM_NENS4_14SM90_TMA_STOREES1W_NS4_17SM90_U32x4_STSM_NENS4_39AutoVectorizingCopyWithAssumedAlignmentILi128EEEEEEvvEEEEvNT_6ParamsE)
        /*0038*/ 	.word	0x00000000


	//----- nvinfo : EIATTR_MIN_STACK_SIZE
	.align		4
.L_27:
        /*003c*/ 	.byte	0x04, 0x12
        /*003e*/ 	.short	(.L_29 - .L_28)
	.align		4
.L_28:
        /*0040*/ 	.word	index@(_ZN7cutlass13device_kernelINS_4gemm6kernel13GemmUniversalIN4cute5tupleIJiiiiEEENS1_10collective13CollectiveMmaINS1_35MainloopSm100TmaUmmaWarpSpecializedILi43ELi2ELi4ENS5_IJNS4_1CILi1EEESB_SB_EEEEENS5_IJNSA_ILi64EEENSA_ILi16EEESE_EEEaNS5_IJlSB_lEEEaSH_NS4_8TiledMMAINS4_8MMA_AtomIJNS4_15SM100_MMA_S8_SSIaaiLi64ELi16ELNS4_4UMMA5MajorE0ELSM_0ELNSL_8SaturateE0EEEEEENS4_6LayoutISC_NS5_IJNSA_ILi0EEESR_SR_EEEEENS5_IJNS4_10UnderscoreESU_SU_EEEEENS4_13SM90_TMA_LOADENS4_14ComposedLayoutINS4_7SwizzleILi2ELi4ELi3EEENS4_18smem_ptr_flag_bitsILi8EEENSQ_INS5_IJNSA_ILi8EEESE_EEENS5_IJSE_SB_EEEEEEEvNS4_8identityESX_S17_vS18_EENS_8epilogue10collective18CollectiveEpilogueINS1A_23Sm100TmaWarpSpecializedILi2ELi1ELi8ELb1ELb0EEEJSG_NS5_IJNSQ_ISE_SB_EENSQ_ISF_SB_EEEEEfSH_fSH_NS1A_6fusion15FusionCallbacksIS1E_NS1I_17LinearCombinationIfifiLNS_15FloatRoundStyleE2EEESG_S1H_JEEENS4_5SM1004TMEM4LOAD26SM100_TMEM_LOAD_16dp128b4xESX_NSY_IS10_NS11_ILi32EEENSQ_INS5_IJS13_SF_EEENS5_IJSF_SB_EEEEEEENS4_17SM75_U32x4_LDSM_NENS4_14SM90_TMA_STOREES1W_NS4_17SM90_U32x4_STSM_NENS4_39AutoVectorizingCopyWithAssumedAlignmentILi128EEEEEEvvEEEEvNT_6ParamsE)
        /*0044*/ 	.word	0x00000000
.L_29:


//--------------------- .nv.compat                --------------------------
	.section	.nv.compat,"",@"SHT_CUDA_COMPAT_INFO"
	.align	4
        /*0000*/ 	.byte	0x02, 0x09, 0x01, 0x00, 0x02, 0x02, 0x03, 0x00, 0x02, 0x05, 0x06, 0x00, 0x03, 0x07, 0x01, 0x01
        /*0010*/ 	.byte	0x02, 0x03, 0x01, 0x00, 0x02, 0x06, 0x01, 0x00, 0x04, 0x0b, 0x08, 0x00, 0x01, 0x00, 0x00, 0x00
        /*0020*/ 	.byte	0x00, 0x00, 0x00, 0x00


//--------------------- .nv.info._ZN7cutlass13device_kernelINS_4gemm6kernel13GemmUniversalIN4cute5tupleIJiiiiEEENS1_10collective13CollectiveMmaINS1_35MainloopSm100TmaUmmaWarpSpecializedILi43ELi2ELi4ENS5_IJNS4_1CILi1EEESB_SB_EEEEENS5_IJNSA_ILi64EEENSA_ILi16EEESE_EEEaNS5_IJlSB_lEEEaSH_NS4_8TiledMMAINS4_8MMA_AtomIJNS4_15SM100_MMA_S8_SSIaaiLi64ELi16ELNS4_4UMMA5MajorE0ELSM_0ELNSL_8SaturateE0EEEEEENS4_6LayoutISC_NS5_IJNSA_ILi0EEESR_SR_EEEEENS5_IJNS4_10UnderscoreESU_SU_EEEEENS4_13SM90_TMA_LOADENS4_14ComposedLayoutINS4_7SwizzleILi2ELi4ELi3EEENS4_18smem_ptr_flag_bitsILi8EEENSQ_INS5_IJNSA_ILi8EEESE_EEENS5_IJSE_SB_EEEEEEEvNS4_8identityESX_S17_vS18_EENS_8epilogue10collective18CollectiveEpilogueINS1A_23Sm100TmaWarpSpecializedILi2ELi1ELi8ELb1ELb0EEEJSG_NS5_IJNSQ_ISE_SB_EENSQ_ISF_SB_EEEEEfSH_fSH_NS1A_6fusion15FusionCallbacksIS1E_NS1I_17LinearCombinationIfifiLNS_15FloatRoundStyleE2EEESG_S1H_JEEENS4_5SM1004TMEM4LOAD26SM100_TMEM_LOAD_16dp128b4xESX_NSY_IS10_NS11_ILi32EEENSQ_INS5_IJS13_SF_EEENS5_IJSF_SB_EEEEEEENS4_17SM75_U32x4_LDSM_NENS4_14SM90_TMA_STOREES1W_NS4_17SM90_U32x4_STSM_NENS4_39AutoVectorizingCopyWithAssumedAlignmentILi128EEEEEEvvEEEEvNT_6ParamsE --------------------------
	.section	.nv.info._ZN7cutlass13device_kernelINS_4gemm6kernel13GemmUniversalIN4cute5tupleIJiiiiEEENS1_10collective13CollectiveMmaINS1_35MainloopSm100TmaUmmaWarpSpecializedILi43ELi2ELi4ENS5_IJNS4_1CILi1EEESB_SB_EEEEENS5_IJNSA_ILi64EEENSA_ILi16EEESE_EEEaNS5_IJlSB_lEEEaSH_NS4_8TiledMMAINS4_8MMA_AtomIJNS4_15SM100_MMA_S8_SSIaaiLi64ELi16ELNS4_4UMMA5MajorE0ELSM_0ELNSL_8SaturateE0EEEEEENS4_6LayoutISC_NS5_IJNSA_ILi0EEESR_SR_EEEEENS5_IJNS4_10UnderscoreESU_SU_EEEEENS4_13SM90_TMA_LOADENS4_14ComposedLayoutINS4_7SwizzleILi2ELi4ELi3EEENS4_18smem_ptr_flag_bitsILi8EEENSQ_INS5_IJNSA_ILi8EEESE_EEENS5_IJSE_SB_EEEEEEEvNS4_8identityESX_S17_vS18_EENS_8epilogue10collective18CollectiveEpilogueINS1A_23Sm100TmaWarpSpecializedILi2ELi1ELi8ELb1ELb0EEEJSG_NS5_IJNSQ_ISE_SB_EENSQ_ISF_SB_EEEEEfSH_fSH_NS1A_6fusion15FusionCallbacksIS1E_NS1I_17LinearCombinationIfifiLNS_15FloatRoundStyleE2EEESG_S1H_JEEENS4_5SM1004TMEM4LOAD26SM100_TMEM_LOAD_16dp128b4xESX_NSY_IS10_NS11_ILi32EEENSQ_INS5_IJS13_SF_EEENS5_IJSF_SB_EEEEEEENS4_17SM75_U32x4_LDSM_NENS4_14SM90_TMA_STOREES1W_NS4_17SM90_U32x4_STSM_NENS4_39AutoVectorizingCopyWithAssumedAlignmentILi128EEEEEEvvEEEEvNT_6ParamsE,"",@"SHT_CUDA_INFO"
	.sectionflags	@""
	.align	4


	//----- nvinfo : EIATTR_CUDA_API_VERSION
	.align		4
        /*0000*/ 	.byte	0x04, 0x37
        /*0002*/ 	.short	(.L_31 - .L_30)
.L_30:
        /*0004*/ 	.word	0x00000082


	//----- nvinfo : EIATTR_KPARAM_INFO
	.align		4
.L_31:
        /*0008*/ 	.byte	0x04, 0x17
        /*000a*/ 	.short	(.L_33 - .L_32)
.L_32:
        /*000c*/ 	.word	0x00000000
        /*0010*/ 	.short	0x0000
        /*0012*/ 	.short	0x0000
        /*0014*/ 	.byte	0x00, 0xf0, 0x01, 0x20


	//----- nvinfo : EIATTR_AT_ENTRY_FRAGMENTS
	.align		4
.L_33:
        /*0018*/ 	.byte	0x04, 0x4f
        /*001a*/ 	.short	(.L_35 - .L_34)


	//   ....[0]....
.L_34:
        /*001c*/ 	.word	0x00000006


	//----- nvinfo : EIATTR_RESERVED_SMEM_USED
	.align		4
.L_35:
        /*0020*/ 	.byte	0x01, 0x41
	.zero		2


	//----- nvinfo : EIATTR_SPARSE_MMA_MASK
	.align		4
        /*0024*/ 	.byte	0x03, 0x50
        /*0026*/ 	.short	0x0000


	//----- nvinfo : EIATTR_TCGEN05_1CTA_USED
	.align		4
        /*0028*/ 	.byte	0x01, 0x51
	.zero		2


	//----- nvinfo : EIATTR_MAXREG_COUNT
	.align		4
        /*002c*/ 	.byte	0x03, 0x1b
        /*002e*/ 	.short	0x00ff


	//----- nvinfo : EIATTR_NUM_BARRIERS
	.align		4
        /*0030*/ 	.byte	0x02, 0x4c
        /*0032*/ 	.byte	0x07
	.zero		1


	//----- nvinfo : EIATTR_EXTERNS
	.align		4
        /*0034*/ 	.byte	0x04, 0x0f
        /*0036*/ 	.short	(.L_37 - .L_36)


	//   ....[0]....
	.align		4
.L_36:
        /*0038*/ 	.word	index@(__assertfail)


	//----- nvinfo : EIATTR_MERCURY_ISA_VERSION
	.align		4
.L_37:
        /*003c*/ 	.byte	0x03, 0x5f
        /*003e*/ 	.short	0x0101


	//----- nvinfo : EIATTR_INT_WARP_WIDE_INSTR_OFFSETS
	.align		4
        /*0040*/ 	.byte	0x04, 0x31
        /*0042*/ 	.short	(.L_39 - .L_38)


	//   ....[0]....
.L_38:
        /*0044*/ 	.word	0x000022b0


	//   ....[1]....
        /*0048*/ 	.word	0x00005260


	//   ....[2]....
        /*004c*/ 	.word	0x00005290


	//   ....[3]....
        /*0050*/ 	.word	0x000052e0


	//   ....[4]....
        /*0054*/ 	.word	0x00005cc0


	//   ....[5]....
        /*0058*/ 	.word	0x00005e00


	//----- nvinfo : EIATTR_COOP_GROUP_MASK_REGIDS
	.align		4
.L_39:
        /*005c*/ 	.byte	0x04, 0x29
        /*005e*/ 	.short	(.L_41 - .L_40)


	//   ....[0]....
.L_40:
        /*0060*/ 	.word	0xffffffff


	//   ....[1]....
        /*0064*/ 	.word	0xffffffff


	//   ....[2]....
        /*0068*/ 	.word	0xffffffff


	//   ....[3]....
        /*006c*/ 	.word	0xffffffff


	//   ....[4]....
        /*0070*/ 	.word	0xffffffff


	//   ....[5]....
        /*0074*/ 	.word	0xffffffff


	//   ....[6]....
        /*0078*/ 	.word	0xffffffff


	//   ....[7]....
        /*007c*/ 	.word	0xffffffff


	//   ....[8]....
        /*0080*/ 	.word	0xffffffff


	//   ....[9]....
        /*0084*/ 	.word	0xffffffff


	//   ....[10]....
        /*0088*/ 	.word	0xffffffff


	//   ....[11]....
        /*008c*/ 	.word	0xffffffff


	//   ....[12]....
        /*0090*/ 	.word	0xffffffff


	//----- nvinfo : EIATTR_COOP_GROUP_INSTR_OFFSETS
	.align		4
.L_41:
        /*0094*/ 	.byte	0x04, 0x28
        /*0096*/ 	.short	(.L_43 - .L_42)


	//   ....[0]....
.L_42:
        /*0098*/ 	.word	0x00000090


	//   ....[1]....
        /*009c*/ 	.word	0x000004d0


	//   ....[2]....
        /*00a0*/ 	.word	0x00000b50


	//   ....[3]....
        /*00a4*/ 	.word	0x00000cb0


	//   ....[4]....
        /*00a8*/ 	.word	0x00000db0


	//   ....[5]....
        /*00ac*/ 	.word	0x00000f20


	//   ....[6]....
        /*00b0*/ 	.word	0x000010c0


	//   ....[7]....
        /*00b4*/ 	.word	0x00002190


	//   ....[8]....
        /*00b8*/ 	.word	0x00004560


	//   ....[9]....
        /*00bc*/ 	.word	0x00004770


	//   ....[10]....
        /*00c0*/ 	.word	0x000047a0


	//   ....[11]....
        /*00c4*/ 	.word	0x00005150


	//   ....[12]....
        /*00c8*/ 	.word	0x00005380


	//----- nvinfo : EIATTR_VRC_CTA_INIT_COUNT
	.align		4
.L_43:
        /*00cc*/ 	.byte	0x02, 0x4a
        /*00ce*/ 	.byte	0x80
	.zero		1


	//----- nvinfo : EIATTR_SYSCALL_OFFSETS
	.align		4
        /*00d0*/ 	.byte	0x04, 0x46
        /*00d2*/ 	.short	(.L_45 - .L_44)


	//   ....[0]....
.L_44:
        /*00d4*/ 	.word	0x00006900


	//   ....[1]....
        /*00d8*/ 	.word	0x000069f0


	//   ....[2]....
        /*00dc*/ 	.word	0x00007120


	//----- nvinfo : EIATTR_MBARRIER_INSTR_OFFSETS
	.align		4
.L_45:
        /*00e0*/ 	.byte	0x04, 0x39
        /*00e2*/ 	.short	(.L_47 - .L_46)


	//   ....[0]....
.L_46:
        /*00e4*/ 	.word	0x000005d0
        /*00e8*/ 	.word	0x000000ff
        /*00ec*/ 	.word	0x00000000
        /*00f0*/ 	.short	0x0100
        /*00f2*/ 	.byte	0x05
	.zero		1


	//   ....[1]....
        /*00f4*/ 	.word	0x000005e0
        /*00f8*/ 	.word	0x000000ff
        /*00fc*/ 	.word	0x00000158
        /*0100*/ 	.short	0x0100
        /*0102*/ 	.byte	0x05
	.zero		1


	//   ....[2]....
        /*0104*/ 	.word	0x000005f0
        /*0108*/ 	.word	0x000000ff
        /*010c*/ 	.word	0x00000008
        /*0110*/ 	.short	0x0100
        /*0112*/ 	.byte	0x05
	.zero		1


	//   ....[3]....
        /*0114*/ 	.word	0x00000600
        /*0118*/ 	.word	0x000000ff
        /*011c*/ 	.word	0x00000160
        /*0120*/ 	.short	0x0100
        /*0122*/ 	.byte	0x05
	.zero		1


	//   ....[4]....
        /*0124*/ 	.word	0x00000610
        /*0128*/ 	.word	0x000000ff
        /*012c*/ 	.word	0x00000010
        /*0130*/ 	.short	0x0100
        /*0132*/ 	.byte	0x05
	.zero		1


	//   ....[5]....
        /*0134*/ 	.word	0x00000620
        /*0138*/ 	.word	0x000000ff
        /*013c*/ 	.word	0x00000168
        /*0140*/ 	.short	0x0100
        /*0142*/ 	.byte	0x05
	.zero		1


	//   ....[6]....
        /*0144*/ 	.word	0x00000630
        /*0148*/ 	.word	0x000000ff
        /*014c*/ 	.word	0x00000018
        /*0150*/ 	.short	0x0100
        /*0152*/ 	.byte	0x05
	.zero		1


	//   ....[7]....
        /*0154*/ 	.word	0x00000640
        /*0158*/ 	.word	0x000000ff
        /*015c*/ 	.word	0x00000170
        /*0160*/ 	.short	0x0100
        /*0162*/ 	.byte	0x05
	.zero		1


	//   ....[8]....
        /*0164*/ 	.word	0x00000650
        /*0168*/ 	.word	0x000000ff
        /*016c*/ 	.word	0x00000020
        /*0170*/ 	.short	0x0100
        /*0172*/ 	.byte	0x05
	.zero		1


	//   ....[9]....
        /*0174*/ 	.word	0x00000660
        /*0178*/ 	.word	0x000000ff
        /*017c*/ 	.word	0x00000178
        /*0180*/ 	.short	0x0100
        /*0182*/ 	.byte	0x05
	.zero		1


	//   ....[10]....
        /*0184*/ 	.word	0x00000670
        /*0188*/ 	.word	0x000000ff
        /*018c*/ 	.word	0x00000028
        /*0190*/ 	.short	0x0100
        /*0192*/ 	.byte	0x05
	.zero		1


	//   ....[11]....
        /*0194*/ 	.word	0x00000680
        /*0198*/ 	.word	0x000000ff
        /*019c*/ 	.word	0x00000180
        /*01a0*/ 	.short	0x0100
        /*01a2*/ 	.byte	0x05
	.zero		1


	//   ....[12]....
        /*01a4*/ 	.word	0x00000690
        /*01a8*/ 	.word	0x000000ff
        /*01ac*/ 	.word	0x00000030
        /*01b0*/ 	.short	0x0100
        /*01b2*/ 	.byte	0x05
	.zero		1


	//   ....[13]....
        /*01b4*/ 	.word	0x000006a0
        /*01b8*/ 	.word	0x000000ff
        /*01bc*/ 	.word	0x00000188
        /*01c0*/ 	.short	0x0100
        /*01c2*/ 	.byte	0x05
	.zero		1


	//   ....[14]....
        /*01c4*/ 	.word	0x000006b0
        /*01c8*/ 	.word	0x000000ff
        /*01cc*/ 	.word	0x00000038
        /*01d0*/ 	.short	0x0100
        /*01d2*/ 	.byte	0x05
	.zero		1


	//   ....[15]....
        /*01d4*/ 	.word	0x000006c0
        /*01d8*/ 	.word	0x000000ff
        /*01dc*/ 	.word	0x00000190
        /*01e0*/ 	.short	0x0100
        /*01e2*/ 	.byte	0x05
	.zero		1


	//   ....[16]....
        /*01e4*/ 	.word	0x000006d0
        /*01e8*/ 	.word	0x000000ff
        /*01ec*/ 	.word	0x00000040
        /*01f0*/ 	.short	0x0100
        /*01f2*/ 	.byte	0x05
	.zero		1


	//   ....[17]....
        /*01f4*/ 	.word	0x000006e0
        /*01f8*/ 	.word	0x000000ff
        /*01fc*/ 	.word	0x00000198
        /*0200*/ 	.short	0x0100
        /*0202*/ 	.byte	0x05
	.zero		1


	//   ....[18]....
        /*0204*/ 	.word	0x000006f0
        /*0208*/ 	.word	0x000000ff
        /*020c*/ 	.word	0x00000048
        /*0210*/ 	.short	0x0100
        /*0212*/ 	.byte	0x05
	.zero		1


	//   ....[19]....
        /*0214*/ 	.word	0x00000700
        /*0218*/ 	.word	0x000000ff
        /*021c*/ 	.word	0x000001a0
        /*0220*/ 	.short	0x0100
        /*0222*/ 	.byte	0x05
	.zero		1


	//   ....[20]....
        /*0224*/ 	.word	0x00000710
        /*0228*/ 	.word	0x000000ff
        /*022c*/ 	.word	0x00000050
        /*0230*/ 	.short	0x0100
        /*0232*/ 	.byte	0x05
	.zero		1


	//   ....[21]....
        /*0234*/ 	.word	0x00000720
        /*0238*/ 	.word	0x000000ff
        /*023c*/ 	.word	0x000001a8
        /*0240*/ 	.short	0x0100
        /*0242*/ 	.byte	0x05
	.zero		1


	//   ....[22]....
        /*0244*/ 	.word	0x00000730
        /*0248*/ 	.word	0x000000ff
        /*024c*/ 	.word	0x00000058
        /*0250*/ 	.short	0x0100
        /*0252*/ 	.byte	0x05
	.zero		1


	//   ....[23]....
        /*0254*/ 	.word	0x00000740
        /*0258*/ 	.word	0x000000ff
        /*025c*/ 	.word	0x000001b0
        /*0260*/ 	.short	0x0100
        /*0262*/ 	.byte	0x05
	.zero		1


	//   ....[24]....
        /*0264*/ 	.word	0x00000750
        /*0268*/ 	.word	0x000000ff
        /*026c*/ 	.word	0x00000060
        /*0270*/ 	.short	0x0100
        /*0272*/ 	.byte	0x05
	.zero		1


	//   ....[25]....
        /*0274*/ 	.word	0x00000760
        /*0278*/ 	.word	0x000000ff
        /*027c*/ 	.word	0x000001b8
        /*0280*/ 	.short	0x0100
        /*0282*/ 	.byte	0x05
	.zero		1


	//   ....[26]....
        /*0284*/ 	.word	0x00000770
        /*0288*/ 	.word	0x000000ff
        /*028c*/ 	.word	0x00000068
        /*0290*/ 	.short	0x0100
        /*0292*/ 	.byte	0x05
	.zero		1


	//   ....[27]....
        /*0294*/ 	.word	0x00000780
        /*0298*/ 	.word	0x000000ff
        /*029c*/ 	.word	0x000001c0
        /*02a0*/ 	.short	0x0100
        /*02a2*/ 	.byte	0x05
	.zero		1


	//   ....[28]....
        /*02a4*/ 	.word	0x00000790
        /*02a8*/ 	.word	0x000000ff
        /*02ac*/ 	.word	0x00000070
        /*02b0*/ 	.short	0x0100
        /*02b2*/ 	.byte	0x05
	.zero		1


	//   ....[29]....
        /*02b4*/ 	.word	0x000007a0
        /*02b8*/ 	.word	0x000000ff
        /*02bc*/ 	.word	0x000001c8
        /*02c0*/ 	.short	0x0100
        /*02c2*/ 	.byte	0x05
	.zero		1


	//   ....[30]....
        /*02c4*/ 	.word	0x000007b0
        /*02c8*/ 	.word	0x000000ff
        /*02cc*/ 	.word	0x00000078
        /*02d0*/ 	.short	0x0100
        /*02d2*/ 	.byte	0x05
	.zero		1


	//   ....[31]....
        /*02d4*/ 	.word	0x000007c0
        /*02d8*/ 	.word	0x000000ff
        /*02dc*/ 	.word	0x000001d0
        /*02e0*/ 	.short	0x0100
        /*02e2*/ 	.byte	0x05
	.zero		1


	//   ....[32]....
        /*02e4*/ 	.word	0x000007d0
        /*02e8*/ 	.word	0x000000ff
        /*02ec*/ 	.word	0x00000080
        /*02f0*/ 	.short	0x0100
        /*02f2*/ 	.byte	0x05
	.zero		1


	//   ....[33]....
        /*02f4*/ 	.word	0x000007e0
        /*02f8*/ 	.word	0x000000ff
        /*02fc*/ 	.word	0x000001d8
        /*0300*/ 	.short	0x0100
        /*0302*/ 	.byte	0x05
	.zero		1


	//   ....[34]....
        /*0304*/ 	.word	0x000007f0
        /*0308*/ 	.word	0x000000ff
        /*030c*/ 	.word	0x00000088
        /*0310*/ 	.short	0x0100
        /*0312*/ 	.byte	0x05
	.zero		1


	//   ....[35]....
        /*0314*/ 	.word	0x00000800
        /*0318*/ 	.word	0x000000ff
        /*031c*/ 	.word	0x000001e0
        /*0320*/ 	.short	0x0100
        /*0322*/ 	.byte	0x05
	.zero		1


	//   ....[36]....
        /*0324*/ 	.word	0x00000810
        /*0328*/ 	.word	0x000000ff
        /*032c*/ 	.word	0x00000090
        /*0330*/ 	.short	0x0100
        /*0332*/ 	.byte	0x05
	.zero		1


	//   ....[37]....
        /*0334*/ 	.word	0x00000820
        /*0338*/ 	.word	0x000000ff
        /*033c*/ 	.word	0x000001e8
        /*0340*/ 	.short	0x0100
        /*0342*/ 	.byte	0x05
	.zero		1


	//   ....[38]....
        /*0344*/ 	.word	0x00000830
        /*0348*/ 	.word	0x000000ff
        /*034c*/ 	.word	0x00000098
        /*0350*/ 	.short	0x0100
        /*0352*/ 	.byte	0x05
	.zero		1


	//   ....[39]....
        /*0354*/ 	.word	0x00000840
        /*0358*/ 	.word	0x000000ff
        /*035c*/ 	.word	0x000001f0
        /*0360*/ 	.short	0x0100
        /*0362*/ 	.byte	0x05
	.zero		1


	//   ....[40]....
        /*0364*/ 	.word	0x00000850
        /*0368*/ 	.word	0x000000ff
        /*036c*/ 	.word	0x000000a0
        /*0370*/ 	.short	0x0100
        /*0372*/ 	.byte	0x05
	.zero		1


	//   ....[41]....
        /*0374*/ 	.word	0x00000860
        /*0378*/ 	.word	0x000000ff
        /*037c*/ 	.word	0x000001f8
        /*0380*/ 	.short	0x0100
        /*0382*/ 	.byte	0x05
	.zero		1


	//   ....[42]....
        /*0384*/ 	.word	0x00000870
        /*0388*/ 	.word	0x000000ff
        /*038c*/ 	.word	0x000000a8
        /*0390*/ 	.short	0x0100
        /*0392*/ 	.byte	0x05
	.zero		1


	//   ....[43]....
        /*0394*/ 	.word	0x00000880
        /*0398*/ 	.word	0x000000ff
        /*039c*/ 	.word	0x00000200
        /*03a0*/ 	.short	0x0100
        /*03a2*/ 	.byte	0x05
	.zero		1


	//   ....[44]....
        /*03a4*/ 	.word	0x00000890
        /*03a8*/ 	.word	0x000000ff
        /*03ac*/ 	.word	0x000000b0
        /*03b0*/ 	.short	0x0100
        /*03b2*/ 	.byte	0x05
	.zero		1


	//   ....[45]....
        /*03b4*/ 	.word	0x000008a0
        /*03b8*/ 	.word	0x000000ff
        /*03bc*/ 	.word	0x00000208
        /*03c0*/ 	.short	0x0100
        /*03c2*/ 	.byte	0x05
	.zero		1


	//   ....[46]....
        /*03c4*/ 	.word	0x000008b0
        /*03c8*/ 	.word	0x000000ff
        /*03cc*/ 	.word	0x000000b8
        /*03d0*/ 	.short	0x0100
        /*03d2*/ 	.byte	0x05
	.zero		1


	//   ....[47]....
        /*03d4*/ 	.word	0x000008c0
        /*03d8*/ 	.word	0x000000ff
        /*03dc*/ 	.word	0x00000210
        /*03e0*/ 	.short	0x0100
        /*03e2*/ 	.byte	0x05
	.zero		1


	//   ....[48]....
        /*03e4*/ 	.word	0x000008d0
        /*03e8*/ 	.word	0x000000ff
        /*03ec*/ 	.word	0x000000c0
        /*03f0*/ 	.short	0x0100
        /*03f2*/ 	.byte	0x05
	.zero		1


	//   ....[49]....
        /*03f4*/ 	.word	0x000008e0
        /*03f8*/ 	.word	0x000000ff
        /*03fc*/ 	.word	0x00000218
        /*0400*/ 	.short	0x0100
        /*0402*/ 	.byte	0x05
	.zero		1


	//   ....[50]....
        /*0404*/ 	.word	0x000008f0
        /*0408*/ 	.word	0x000000ff
        /*040c*/ 	.word	0x000000c8
        /*0410*/ 	.short	0x0100
        /*0412*/ 	.byte	0x05
	.zero		1


	//   ....[51]....
        /*0414*/ 	.word	0x00000900
        /*0418*/ 	.word	0x000000ff
        /*041c*/ 	.word	0x00000220
        /*0420*/ 	.short	0x0100
        /*0422*/ 	.byte	0x05
	.zero		1


	//   ....[52]....
        /*0424*/ 	.word	0x00000910
        /*0428*/ 	.word	0x000000ff
        /*042c*/ 	.word	0x000000d0
        /*0430*/ 	.short	0x0100
        /*0432*/ 	.byte	0x05
	.zero		1


	//   ....[53]....
        /*0434*/ 	.word	0x00000920
        /*0438*/ 	.word	0x000000ff
        /*043c*/ 	.word	0x00000228
        /*0440*/ 	.short	0x0100
        /*0442*/ 	.byte	0x05
	.zero		1


	//   ....[54]....
        /*0444*/ 	.word	0x00000930
        /*0448*/ 	.word	0x000000ff
        /*044c*/ 	.word	0x000000d8
        /*0450*/ 	.short	0x0100
        /*0452*/ 	.byte	0x05
	.zero		1


	//   ....[55]....
        /*0454*/ 	.word	0x00000940
        /*0458*/ 	.word	0x000000ff
        /*045c*/ 	.word	0x00000230
        /*0460*/ 	.short	0x0100
        /*0462*/ 	.byte	0x05
	.zero		1


	//   ....[56]....
        /*0464*/ 	.word	0x00000950
        /*0468*/ 	.word	0x000000ff
        /*046c*/ 	.word	0x000000e0
        /*0470*/ 	.short	0x0100
        /*0472*/ 	.byte	0x05
	.zero		1


	//   ....[57]....
        /*0474*/ 	.word	0x00000960
        /*0478*/ 	.word	0x000000ff
        /*047c*/ 	.word	0x00000238
        /*0480*/ 	.short	0x0100
        /*0482*/ 	.byte	0x05
	.zero		1


	//   ....[58]....
        /*0484*/ 	.word	0x00000970
        /*0488*/ 	.word	0x000000ff
        /*048c*/ 	.word	0x000000e8
        /*0490*/ 	.short	0x0100
        /*0492*/ 	.byte	0x05
	.zero		1


	//   ....[59]....
        /*0494*/ 	.word	0x00000980
        /*0498*/ 	.word	0x000000ff
        /*049c*/ 	.word	0x00000240
        /*04a0*/ 	.short	0x0100
        /*04a2*/ 	.byte	0x05
	.zero		1


	//   ....[60]....
        /*04a4*/ 	.word	0x00000990
        /*04a8*/ 	.word	0x000000ff
        /*04ac*/ 	.word	0x000000f0
        /*04b0*/ 	.short	0x0100
        /*04b2*/ 	.byte	0x05
	.zero		1


	//   ....[61]....
        /*04b4*/ 	.word	0x000009a0
        /*04b8*/ 	.word	0x000000ff
        /*04bc*/ 	.word	0x00000248
        /*04c0*/ 	.short	0x0100
        /*04c2*/ 	.byte	0x05
	.zero		1


	//   ....[62]....
        /*04c4*/ 	.word	0x000009b0
        /*04c8*/ 	.word	0x000000ff
        /*04cc*/ 	.word	0x000000f8
        /*04d0*/ 	.short	0x0100
        /*04d2*/ 	.byte	0x05
	.zero		1


	//   ....[63]....
        /*04d4*/ 	.word	0x000009c0
        /*04d8*/ 	.word	0x000000ff
        /*04dc*/ 	.word	0x00000250
        /*04e0*/ 	.short	0x0100
        /*04e2*/ 	.byte	0x05
	.zero		1


	//   ....[64]....
        /*04e4*/ 	.word	0x000009d0
        /*04e8*/ 	.word	0x000000ff
        /*04ec*/ 	.word	0x00000100
        /*04f0*/ 	.short	0x0100
        /*04f2*/ 	.byte	0x05
	.zero		1


	//   ....[65]....
        /*04f4*/ 	.word	0x000009e0
        /*04f8*/ 	.word	0x000000ff
        /*04fc*/ 	.word	0x00000258
        /*0500*/ 	.short	0x0100
        /*0502*/ 	.byte	0x05
	.zero		1


	//   ....[66]....
        /*0504*/ 	.word	0x000009f0
        /*0508*/ 	.word	0x000000ff
        /*050c*/ 	.word	0x00000108
        /*0510*/ 	.short	0x0100
        /*0512*/ 	.byte	0x05
	.zero		1


	//   ....[67]....
        /*0514*/ 	.word	0x00000a00
        /*0518*/ 	.word	0x000000ff
        /*051c*/ 	.word	0x00000260
        /*0520*/ 	.short	0x0100
        /*0522*/ 	.byte	0x05
	.zero		1


	//   ....[68]....
        /*0524*/ 	.word	0x00000a10
        /*0528*/ 	.word	0x000000ff
        /*052c*/ 	.word	0x00000110
        /*0530*/ 	.short	0x0100
        /*0532*/ 	.byte	0x05
	.zero		1


	//   ....[69]....
        /*0534*/ 	.word	0x00000a20
        /*0538*/ 	.word	0x000000ff
        /*053c*/ 	.word	0x00000268
        /*0540*/ 	.short	0x0100
        /*0542*/ 	.byte	0x05
	.zero		1


	//   ....[70]....
        /*0544*/ 	.word	0x00000a30
        /*0548*/ 	.word	0x000000ff
        /*054c*/ 	.word	0x00000118
        /*0550*/ 	.short	0x0100
        /*0552*/ 	.byte	0x05
	.zero		1


	//   ....[71]....
        /*0554*/ 	.word	0x00000a40
        /*0558*/ 	.word	0x000000ff
        /*055c*/ 	.word	0x00000270
        /*0560*/ 	.short	0x0100
        /*0562*/ 	.byte	0x05
	.zero		1


	//   ....[72]....
        /*0564*/ 	.word	0x00000a50
        /*0568*/ 	.word	0x000000ff
        /*056c*/ 	.word	0x00000120
        /*0570*/ 	.short	0x0100
        /*0572*/ 	.byte	0x05
	.zero		1


	//   ....[73]....
        /*0574*/ 	.word	0x00000a60
        /*0578*/ 	.word	0x000000ff
        /*057c*/ 	.word	0x00000278
        /*0580*/ 	.short	0x0100
        /*0582*/ 	.byte	0x05
	.zero		1


	//   ....[74]....
        /*0584*/ 	.word	0x00000a70
        /*0588*/ 	.word	0x000000ff
        /*058c*/ 	.word	0x00000128
        /*0590*/ 	.short	0x0100
        /*0592*/ 	.byte	0x05
	.zero		1


	//   ....[75]....
        /*0594*/ 	.word	0x00000a80
        /*0598*/ 	.word	0x000000ff
        /*059c*/ 	.word	0x00000280
        /*05a0*/ 	.short	0x0100
        /*05a2*/ 	.byte	0x05
	.zero		1


	//   ....[76]....
        /*05a4*/ 	.word	0x00000a90
        /*05a8*/ 	.word	0x000000ff
        /*05ac*/ 	.word	0x00000130
        /*05b0*/ 	.short	0x0100
        /*05b2*/ 	.byte	0x05
	.zero		1


	//   ....[77]....
        /*05b4*/ 	.word	0x00000aa0
        /*05b8*/ 	.word	0x000000ff
        /*05bc*/ 	.word	0x00000288
        /*05c0*/ 	.short	0x0100
        /*05c2*/ 	.byte	0x05
	.zero		1


	//   ....[78]....
        /*05c4*/ 	.word	0x00000ab0
        /*05c8*/ 	.word	0x000000ff
        /*05cc*/ 	.word	0x00000138
        /*05d0*/ 	.short	0x0100
        /*05d2*/ 	.byte	0x05
	.zero		1


	//   ....[79]....
        /*05d4*/ 	.word	0x00000ac0
        /*05d8*/ 	.word	0x000000ff
        /*05dc*/ 	.word	0x00000290
        /*05e0*/ 	.short	0x0100
        /*05e2*/ 	.byte	0x05
	.zero		1


	//   ....[80]....
        /*05e4*/ 	.word	0x00000ad0
        /*05e8*/ 	.word	0x000000ff
        /*05ec*/ 	.word	0x00000140
        /*05f0*/ 	.short	0x0100
        /*05f2*/ 	.byte	0x05
	.zero		1


	//   ....[81]....
        /*05f4*/ 	.word	0x00000ae0
        /*05f8*/ 	.word	0x000000ff
        /*05fc*/ 	.word	0x00000298
        /*0600*/ 	.short	0x0100
        /*0602*/ 	.byte	0x05
	.zero		1


	//   ....[82]....
        /*0604*/ 	.word	0x00000af0
        /*0608*/ 	.word	0x000000ff
        /*060c*/ 	.word	0x00000148
        /*0610*/ 	.short	0x0100
        /*0612*/ 	.byte	0x05
	.zero		1


	//   ....[83]....
        /*0614*/ 	.word	0x00000b00
        /*0618*/ 	.word	0x000000ff
        /*061c*/ 	.word	0x000002a0
        /*0620*/ 	.short	0x0100
        /*0622*/ 	.byte	0x05
	.zero		1


	//   ....[84]....
        /*0624*/ 	.word	0x00000b10
        /*0628*/ 	.word	0x000000ff
        /*062c*/ 	.word	0x00000150
        /*0630*/ 	.short	0x0100
        /*0632*/ 	.byte	0x05
	.zero		1


	//   ....[85]....
        /*0634*/ 	.word	0x00000b20
        /*0638*/ 	.word	0x000000ff
        /*063c*/ 	.word	0x000002a8
        /*0640*/ 	.short	0x0100
        /*0642*/ 	.byte	0x05
	.zero		1


	//   ....[86]....
        /*0644*/ 	.word	0x00000c60
        /*0648*/ 	.word	0x000000ff
        /*064c*/ 	.word	0x000002b0
        /*0650*/ 	.short	0x0100
        /*0652*/ 	.byte	0x07
	.zero		1


	//   ....[87]....
        /*0654*/ 	.word	0x00000c70
        /*0658*/ 	.word	0x000000ff
        /*065c*/ 	.word	0x000002c0
        /*0660*/ 	.short	0x0100
        /*0662*/ 	.byte	0x07
	.zero		1


	//   ....[88]....
        /*0664*/ 	.word	0x00000c80
        /*0668*/ 	.word	0x000000ff
        /*066c*/ 	.word	0x000002b8
        /*0670*/ 	.short	0x0100
        /*0672*/ 	.byte	0x07
	.zero		1


	//   ....[89]....
        /*0674*/ 	.word	0x00000c90
        /*0678*/ 	.word	0x000000ff
        /*067c*/ 	.word	0x000002c8
        /*0680*/ 	.short	0x0100
        /*0682*/ 	.byte	0x07
	.zero		1


	//   ....[90]....
        /*0684*/ 	.word	0x00000d80
        /*0688*/ 	.word	0x000000ff
        /*068c*/ 	.word	0x000002d0
        /*0690*/ 	.short	0x0100
        /*0692*/ 	.byte	0x05
	.zero		1


	//   ....[91]....
        /*0694*/ 	.word	0x00000d90
        /*0698*/ 	.word	0x000000ff
        /*069c*/ 	.word	0x000002d8
        /*06a0*/ 	.short	0x0100
        /*06a2*/ 	.byte	0x05
	.zero		1


	//   ....[92]....
        /*06a4*/ 	.word	0x00000ed0
        /*06a8*/ 	.word	0x000000ff
        /*06ac*/ 	.word	0x000002e0
        /*06b0*/ 	.short	0x0100
        /*06b2*/ 	.byte	0x05
	.zero		1


	//   ....[93]....
        /*06b4*/ 	.word	0x00000ee0
        /*06b8*/ 	.word	0x000000ff
        /*06bc*/ 	.word	0x000002f0
        /*06c0*/ 	.short	0x0100
        /*06c2*/ 	.byte	0x05
	.zero		1


	//   ....[94]....
        /*06c4*/ 	.word	0x00000ef0
        /*06c8*/ 	.word	0x000000ff
        /*06cc*/ 	.word	0x000002e8
        /*06d0*/ 	.short	0x0100
        /*06d2*/ 	.byte	0x05
	.zero		1


	//   ....[95]....
        /*06d4*/ 	.word	0x00000f00
        /*06d8*/ 	.word	0x000000ff
        /*06dc*/ 	.word	0x000002f8
        /*06e0*/ 	.short	0x0100
        /*06e2*/ 	.byte	0x05
	.zero		1


	//   ....[96]....
        /*06e4*/ 	.word	0x00001030
        /*06e8*/ 	.word	0x000000ff
        /*06ec*/ 	.word	0x00000300
        /*06f0*/ 	.short	0x0100
        /*06f2*/ 	.byte	0x07
	.zero		1


	//   ....[97]....
        /*06f4*/ 	.word	0x00001040
        /*06f8*/ 	.word	0x000000ff
        /*06fc*/ 	.word	0x00000320
        /*0700*/ 	.short	0x0100
        /*0702*/ 	.byte	0x07
	.zero		1


	//   ....[98]....
        /*0704*/ 	.word	0x00001050
        /*0708*/ 	.word	0x000000ff
        /*070c*/ 	.word	0x00000308
        /*0710*/ 	.short	0x0100
        /*0712*/ 	.byte	0x07
	.zero		1


	//   ....[99]....
        /*0714*/ 	.word	0x00001060
        /*0718*/ 	.word	0x000000ff
        /*071c*/ 	.word	0x00000328
        /*0720*/ 	.short	0x0100
        /*0722*/ 	.byte	0x07
	.zero		1


	//   ....[100]....
        /*0724*/ 	.word	0x00001070
        /*0728*/ 	.word	0x000000ff
        /*072c*/ 	.word	0x00000310
        /*0730*/ 	.short	0x0100
        /*0732*/ 	.byte	0x07
	.zero		1


	//   ....[101]....
        /*0734*/ 	.word	0x00001080
        /*0738*/ 	.word	0x000000ff
        /*073c*/ 	.word	0x00000330
        /*0740*/ 	.short	0x0100
        /*0742*/ 	.byte	0x07
	.zero		1


	//   ....[102]....
        /*0744*/ 	.word	0x00001090
        /*0748*/ 	.word	0x000000ff
        /*074c*/ 	.word	0x00000318
        /*0750*/ 	.short	0x0100
        /*0752*/ 	.byte	0x07
	.zero		1


	//   ....[103]....
        /*0754*/ 	.word	0x000010a0
        /*0758*/ 	.word	0x000000ff
        /*075c*/ 	.word	0x00000338
        /*0760*/ 	.short	0x0100
        /*0762*/ 	.byte	0x07
	.zero		1


	//   ....[104]....
        /*0764*/ 	.word	0x00001190
        /*0768*/ 	.word	0x000000ff
        /*076c*/ 	.word	0x00000340
        /*0770*/ 	.short	0x0100
        /*0772*/ 	.byte	0x05
	.zero		1


	//   ....[105]....
        /*0774*/ 	.word	0x000011a0
        /*0778*/ 	.word	0x000000ff
        /*077c*/ 	.word	0x00000350
        /*0780*/ 	.short	0x0100
        /*0782*/ 	.byte	0x05
	.zero		1


	//   ....[106]....
        /*0784*/ 	.word	0x000011b0
        /*0788*/ 	.word	0x000000ff
        /*078c*/ 	.word	0x00000348
        /*0790*/ 	.short	0x0100
        /*0792*/ 	.byte	0x05
	.zero		1


	//   ....[107]....
        /*0794*/ 	.word	0x000011c0
        /*0798*/ 	.word	0x000000ff
        /*079c*/ 	.word	0x00000358
        /*07a0*/ 	.short	0x0100
        /*07a2*/ 	.byte	0x05
	.zero		1


	//   ....[108]....
        /*07a4*/ 	.word	0x00001a90
        /*07a8*/ 	.word	0x00000002
        /*07ac*/ 	.word	0x00000350
        /*07b0*/ 	.short	0x010a
        /*07b2*/ 	.byte	0xff
	.zero		1


	//   ....[109]....
        /*07b4*/ 	.word	0x00001ac0
        /*07b8*/ 	.word	0x00000002
        /*07bc*/ 	.word	0x00000340
        /*07c0*/ 	.short	0x0101
        /*07c2*/ 	.byte	0xff
	.zero		1


	//   ....[110]....
        /*07c4*/ 	.word	0x00001b90
        /*07c8*/ 	.word	0x000000ff
        /*07cc*/ 	.word	0x00000158
        /*07d0*/ 	.short	0x010a
        /*07d2*/ 	.byte	0x08
	.zero		1


	//   ....[111]....
        /*07d4*/ 	.word	0x00001c30
        /*07d8*/ 	.word	0x000000ff
        /*07dc*/ 	.word	0x00000158
        /*07e0*/ 	.short	0x010a
        /*07e2*/ 	.byte	0x21
	.zero		1


	//   ....[112]....
        /*07e4*/ 	.word	0x00001d80
        /*07e8*/ 	.word	0x000000ff
        /*07ec*/ 	.word	0x00000158
        /*07f0*/ 	.short	0x010a
        /*07f2*/ 	.byte	0x08
	.zero		1


	//   ....[113]....
        /*07f4*/ 	.word	0x00001e90
        /*07f8*/ 	.word	0x000000ff
        /*07fc*/ 	.word	0x000002d8
        /*0800*/ 	.short	0x0101
        /*0802*/ 	.byte	0x04
	.zero		1


	//   ....[114]....
        /*0804*/ 	.word	0x00001eb0
        /*0808*/ 	.word	0x000000ff
        /*080c*/ 	.word	0x00000158
        /*0810*/ 	.short	0x010a
        /*0812*/ 	.byte	0x08
	.zero		1


	//   ....[115]....
        /*0814*/ 	.word	0x00001f30
        /*0818*/ 	.word	0x000000ff
        /*081c*/ 	.word	0x00000158
        /*0820*/ 	.short	0x010a
        /*0822*/ 	.byte	0x11
	.zero		1


	//   ....[116]....
        /*0824*/ 	.word	0x00002080
        /*0828*/ 	.word	0x000000ff
        /*082c*/ 	.word	0x00000158
        /*0830*/ 	.short	0x010a
        /*0832*/ 	.byte	0x08
	.zero		1


	//   ....[117]....
        /*0834*/ 	.word	0x000021c0
        /*0838*/ 	.word	0x00000002
        /*083c*/ 	.word	0x000002e0
        /*0840*/ 	.short	0x010a
        /*0842*/ 	.byte	0xff
	.zero		1


	//   ....[118]....
        /*0844*/ 	.word	0x00002280
        /*0848*/ 	.word	0x00000002
        /*084c*/ 	.word	0x00000000
        /*0850*/ 	.short	0x0101
        /*0852*/ 	.byte	0xff
	.zero		1


	//   ....[119]....
        /*0854*/ 	.word	0x000027e0
        /*0858*/ 	.word	0x000000ff
        /*085c*/ 	.word	0x00000000
        /*0860*/ 	.short	0x010a
        /*0862*/ 	.byte	0x05
	.zero		1


	//   ....[120]....
        /*0864*/ 	.word	0x00002870
        /*0868*/ 	.word	0x000000ff
        /*086c*/ 	.word	0x00000000
        /*0870*/ 	.short	0x010a
        /*0872*/ 	.byte	0x05
	.zero		1


	//   ....[121]....
        /*0874*/ 	.word	0x00002900
        /*0878*/ 	.word	0x000000ff
        /*087c*/ 	.word	0x00000000
        /*0880*/ 	.short	0x010a
        /*0882*/ 	.byte	0x05
	.zero		1


	//   ....[122]....
        /*0884*/ 	.word	0x00002990
        /*0888*/ 	.word	0x000000ff
        /*088c*/ 	.word	0x00000000
        /*0890*/ 	.short	0x010a
        /*0892*/ 	.byte	0x05
	.zero		1


	//   ....[123]....
        /*0894*/ 	.word	0x00002a20
        /*0898*/ 	.word	0x000000ff
        /*089c*/ 	.word	0x00000000
        /*08a0*/ 	.short	0x010a
        /*08a2*/ 	.byte	0x05
	.zero		1


	//   ....[124]....
        /*08a4*/ 	.word	0x00002ab0
        /*08a8*/ 	.word	0x000000ff
        /*08ac*/ 	.word	0x00000000
        /*08b0*/ 	.short	0x010a
        /*08b2*/ 	.byte	0x05
	.zero		1


	//   ....[125]....
        /*08b4*/ 	.word	0x00002b40
        /*08b8*/ 	.word	0x000000ff
        /*08bc*/ 	.word	0x00000000
        /*08c0*/ 	.short	0x010a
        /*08c2*/ 	.byte	0x05
	.zero		1


	//   ....[126]....
        /*08c4*/ 	.word	0x00002bd0
        /*08c8*/ 	.word	0x000000ff
        /*08cc*/ 	.word	0x00000000
        /*08d0*/ 	.short	0x010a
        /*08d2*/ 	.byte	0x05
	.zero		1


	//   ....[127]....
        /*08d4*/ 	.word	0x00002c60
        /*08d8*/ 	.word	0x000000ff
        /*08dc*/ 	.word	0x00000000
        /*08e0*/ 	.short	0x010a
        /*08e2*/ 	.byte	0x05
	.zero		1


	//   ....[128]....
        /*08e4*/ 	.word	0x00002cf0
        /*08e8*/ 	.word	0x000000ff
        /*08ec*/ 	.word	0x00000000
        /*08f0*/ 	.short	0x010a
        /*08f2*/ 	.byte	0x05
	.zero		1


	//   ....[129]....
        /*08f4*/ 	.word	0x00002d80
        /*08f8*/ 	.word	0x000000ff
        /*08fc*/ 	.word	0x00000000
        /*0900*/ 	.short	0x010a
        /*0902*/ 	.byte	0x05
	.zero		1


	//   ....[130]....
        /*0904*/ 	.word	0x00002e10
        /*0908*/ 	.word	0x000000ff
        /*090c*/ 	.word	0x00000000
        /*0910*/ 	.short	0x010a
        /*0912*/ 	.byte	0x05
	.zero		1


	//   ....[131]....
        /*0914*/ 	.word	0x00002ea0
        /*0918*/ 	.word	0x000000ff
        /*091c*/ 	.word	0x00000000
        /*0920*/ 	.short	0x010a
        /*0922*/ 	.byte	0x05
	.zero		1


	//   ....[132]....
        /*0924*/ 	.word	0x00002f30
        /*0928*/ 	.word	0x000000ff
        /*092c*/ 	.word	0x00000000
        /*0930*/ 	.short	0x010a
        /*0932*/ 	.byte	0x05
	.zero		1


	//   ....[133]....
        /*0934*/ 	.word	0x00002fc0
        /*0938*/ 	.word	0x000000ff
        /*093c*/ 	.word	0x00000000
        /*0940*/ 	.short	0x010a
        /*0942*/ 	.byte	0x05
	.zero		1


	//   ....[134]....
        /*0944*/ 	.word	0x00003050
        /*0948*/ 	.word	0x000000ff
        /*094c*/ 	.word	0x00000000
        /*0950*/ 	.short	0x010a
        /*0952*/ 	.byte	0x05
	.zero		1


	//   ....[135]....
        /*0954*/ 	.word	0x000030e0
        /*0958*/ 	.word	0x000000ff
        /*095c*/ 	.word	0x00000000
        /*0960*/ 	.short	0x010a
        /*0962*/ 	.byte	0x05
	.zero		1


	//   ....[136]....
        /*0964*/ 	.word	0x00003170
        /*0968*/ 	.word	0x000000ff
        /*096c*/ 	.word	0x00000000
        /*0970*/ 	.short	0x010a
        /*0972*/ 	.byte	0x05
	.zero		1


	//   ....[137]....
        /*0974*/ 	.word	0x00003200
        /*0978*/ 	.word	0x000000ff
        /*097c*/ 	.word	0x00000000
        /*0980*/ 	.short	0x010a
        /*0982*/ 	.byte	0x05
	.zero		1


	//   ....[138]....
        /*0984*/ 	.word	0x00003290
        /*0988*/ 	.word	0x000000ff
        /*098c*/ 	.word	0x00000000
        /*0990*/ 	.short	0x010a
        /*0992*/ 	.byte	0x05
	.zero		1


	//   ....[139]....
        /*0994*/ 	.word	0x00003320
        /*0998*/ 	.word	0x000000ff
        /*099c*/ 	.word	0x00000000
        /*09a0*/ 	.short	0x010a
        /*09a2*/ 	.byte	0x05
	.zero		1


	//   ....[140]....
        /*09a4*/ 	.word	0x000033b0
        /*09a8*/ 	.word	0x000000ff
        /*09ac*/ 	.word	0x00000000
        /*09b0*/ 	.short	0x010a
        /*09b2*/ 	.byte	0x05
	.zero		1


	//   ....[141]....
        /*09b4*/ 	.word	0x00003440
        /*09b8*/ 	.word	0x000000ff
        /*09bc*/ 	.word	0x00000000
        /*09c0*/ 	.short	0x010a
        /*09c2*/ 	.byte	0x05
	.zero		1


	//   ....[142]....
        /*09c4*/ 	.word	0x000034d0
        /*09c8*/ 	.word	0x000000ff
        /*09cc*/ 	.word	0x00000000
        /*09d0*/ 	.short	0x010a
        /*09d2*/ 	.byte	0x05
	.zero		1


	//   ....[143]....
        /*09d4*/ 	.word	0x00003560
        /*09d8*/ 	.word	0x000000ff
        /*09dc*/ 	.word	0x00000000
        /*09e0*/ 	.short	0x010a
        /*09e2*/ 	.byte	0x05
	.zero		1


	//   ....[144]....
        /*09e4*/ 	.word	0x000035f0
        /*09e8*/ 	.word	0x000000ff
        /*09ec*/ 	.word	0x00000000
        /*09f0*/ 	.short	0x010a
        /*09f2*/ 	.byte	0x05
	.zero		1


	//   ....[145]....
        /*09f4*/ 	.word	0x00003680
        /*09f8*/ 	.word	0x000000ff
        /*09fc*/ 	.word	0x00000000
        /*0a00*/ 	.short	0x010a
        /*0a02*/ 	.byte	0x05
	.zero		1


	//   ....[146]....
        /*0a04*/ 	.word	0x00003710
        /*0a08*/ 	.word	0x000000ff
        /*0a0c*/ 	.word	0x00000000
        /*0a10*/ 	.short	0x010a
        /*0a12*/ 	.byte	0x05
	.zero		1


	//   ....[147]....
        /*0a14*/ 	.word	0x000037a0
        /*0a18*/ 	.word	0x000000ff
        /*0a1c*/ 	.word	0x00000000
        /*0a20*/ 	.short	0x010a
        /*0a22*/ 	.byte	0x05
	.zero		1


	//   ....[148]....
        /*0a24*/ 	.word	0x00003830
        /*0a28*/ 	.word	0x000000ff
        /*0a2c*/ 	.word	0x00000000
        /*0a30*/ 	.short	0x010a
        /*0a32*/ 	.byte	0x05
	.zero		1


	//   ....[149]....
        /*0a34*/ 	.word	0x000038c0
        /*0a38*/ 	.word	0x000000ff
        /*0a3c*/ 	.word	0x00000000
        /*0a40*/ 	.short	0x010a
        /*0a42*/ 	.byte	0x05
	.zero		1


	//   ....[150]....
        /*0a44*/ 	.word	0x00003950
        /*0a48*/ 	.word	0x000000ff
        /*0a4c*/ 	.word	0x00000000
        /*0a50*/ 	.short	0x010a
        /*0a52*/ 	.byte	0x05
	.zero		1


	//   ....[151]....
        /*0a54*/ 	.word	0x000039e0
        /*0a58*/ 	.word	0x000000ff
        /*0a5c*/ 	.word	0x00000000
        /*0a60*/ 	.short	0x010a
        /*0a62*/ 	.byte	0x05
	.zero		1


	//   ....[152]....
        /*0a64*/ 	.word	0x00003a70
        /*0a68*/ 	.word	0x000000ff
        /*0a6c*/ 	.word	0x00000000
        /*0a70*/ 	.short	0x010a
        /*0a72*/ 	.byte	0x05
	.zero		1


	//   ....[153]....
        /*0a74*/ 	.word	0x00003b00
        /*0a78*/ 	.word	0x000000ff
        /*0a7c*/ 	.word	0x00000000
        /*0a80*/ 	.short	0x010a
        /*0a82*/ 	.byte	0x05
	.zero		1


	//   ....[154]....
        /*0a84*/ 	.word	0x00003b90
        /*0a88*/ 	.word	0x000000ff
        /*0a8c*/ 	.word	0x00000000
        /*0a90*/ 	.short	0x010a
        /*0a92*/ 	.byte	0x05
	.zero		1


	//   ....[155]....
        /*0a94*/ 	.word	0x00003c20
        /*0a98*/ 	.word	0x000000ff
        /*0a9c*/ 	.word	0x00000000
        /*0aa0*/ 	.short	0x010a
        /*0aa2*/ 	.byte	0x05
	.zero		1


	//   ....[156]....
        /*0aa4*/ 	.word	0x00003cb0
        /*0aa8*/ 	.word	0x000000ff
        /*0aac*/ 	.word	0x00000000
        /*0ab0*/ 	.short	0x010a
        /*0ab2*/ 	.byte	0x05
	.zero		1


	//   ....[157]....
        /*0ab4*/ 	.word	0x00003d40
        /*0ab8*/ 	.word	0x000000ff
        /*0abc*/ 	.word	0x00000000
        /*0ac0*/ 	.short	0x010a
        /*0ac2*/ 	.byte	0x05
	.zero		1


	//   ....[158]....
        /*0ac4*/ 	.word	0x00003dd0
        /*0ac8*/ 	.word	0x000000ff
        /*0acc*/ 	.word	0x00000000
        /*0ad0*/ 	.short	0x010a
        /*0ad2*/ 	.byte	0x05
	.zero		1


	//   ....[159]....
        /*0ad4*/ 	.word	0x00003e60
        /*0ad8*/ 	.word	0x000000ff
        /*0adc*/ 	.word	0x00000000
        /*0ae0*/ 	.short	0x010a
        /*0ae2*/ 	.byte	0x05
	.zero		1


	//   ....[160]....
        /*0ae4*/ 	.word	0x00003ef0
        /*0ae8*/ 	.word	0x000000ff
        /*0aec*/ 	.word	0x00000000
        /*0af0*/ 	.short	0x010a
        /*0af2*/ 	.byte	0x05
	.zero		1


	//   ....[161]....
        /*0af4*/ 	.word	0x00003f90
        /*0af8*/ 	.word	0x00000000
        /*0afc*/ 	.word	0x00000000
        /*0b00*/ 	.short	0x010a
        /*0b02*/ 	.byte	0xff
	.zero		1


	//   ....[162]....
        /*0b04*/ 	.word	0x000040b0
        /*0b08*/ 	.word	0x00000000
        /*0b0c*/ 	.word	0x00000340
        /*0b10*/ 	.short	0x010a
        /*0b12*/ 	.byte	0xff
	.zero		1


	//   ....[163]....
        /*0b14*/ 	.word	0x00004120
        /*0b18*/ 	.word	0x00000000
        /*0b1c*/ 	.word	0x00000000
        /*0b20*/ 	.short	0x0101
        /*0b22*/ 	.byte	0xff
	.zero		1


	//   ....[164]....
        /*0b24*/ 	.word	0x00004140
        /*0b28*/ 	.word	0x000000ff
        /*0b2c*/ 	.word	0x000002f0
        /*0b30*/ 	.short	0x010a
        /*0b32*/ 	.byte	0x05
	.zero		1


	//   ....[165]....
        /*0b34*/ 	.word	0x00004260
        /*0b38*/ 	.word	0x00000000
        /*0b3c*/ 	.word	0x000002e0
        /*0b40*/ 	.short	0x010a
        /*0b42*/ 	.byte	0xff
	.zero		1


	//   ....[166]....
        /*0b44*/ 	.word	0x00004360
        /*0b48*/ 	.word	0x00000000
        /*0b4c*/ 	.word	0x00000000
        /*0b50*/ 	.short	0x0101
        /*0b52*/ 	.byte	0xff
	.zero		1


	//   ....[167]....
        /*0b54*/ 	.word	0x000043f0
        /*0b58*/ 	.word	0x000000ff
        /*0b5c*/ 	.word	0x000002f0
        /*0b60*/ 	.short	0x0106
        /*0b62*/ 	.byte	0x05
	.zero		1


	//   ....[168]....
        /*0b64*/ 	.word	0x00004410
        /*0b68*/ 	.word	0x000000ff
        /*0b6c*/ 	.word	0x000002f0
        /*0b70*/ 	.short	0x010a
        /*0b72*/ 	.byte	0x05
	.zero		1


	//   ....[169]....
        /*0b74*/ 	.word	0x000044a0
        /*0b78*/ 	.word	0x000000ff
        /*0b7c*/ 	.word	0x000002f0
        /*0b80*/ 	.short	0x0106
        /*0b82*/ 	.byte	0x04
	.zero		1


	//   ....[170]....
        /*0b84*/ 	.word	0x000044e0
        /*0b88*/ 	.word	0x00000000
        /*0b8c*/ 	.word	0x000002f0
        /*0b90*/ 	.short	0x010a
        /*0b92*/ 	.byte	0xff
	.zero		1


	//   ....[171]....
        /*0b94*/ 	.word	0x000049e0
        /*0b98*/ 	.word	0x00000000
        /*0b9c*/ 	.word	0x000002e0
        /*0ba0*/ 	.short	0x010a
        /*0ba2*/ 	.byte	0xff
	.zero		1


	//   ....[172]....
        /*0ba4*/ 	.word	0x00004ae0
        /*0ba8*/ 	.word	0x00000003
        /*0bac*/ 	.word	0x00000000
        /*0bb0*/ 	.short	0x0101
        /*0bb2*/ 	.byte	0xff
	.zero		1


	//   ....[173]....
        /*0bb4*/ 	.word	0x00004af0
        /*0bb8*/ 	.word	0x000000ff
        /*0bbc*/ 	.word	0x00000000
        /*0bc0*/ 	.short	0x010a
        /*0bc2*/ 	.byte	0x04
	.zero		1


	//   ....[174]....
        /*0bc4*/ 	.word	0x00004b70
        /*0bc8*/ 	.word	0x000000ff
        /*0bcc*/ 	.word	0x00000320
        /*0bd0*/ 	.short	0x010a
        /*0bd2*/ 	.byte	0x08
	.zero		1


	//   ....[175]....
        /*0bd4*/ 	.word	0x00004c50
        /*0bd8*/ 	.word	0x000000ff
        /*0bdc*/ 	.word	0x00000000
        /*0be0*/ 	.short	0x010a
        /*0be2*/ 	.byte	0x07
	.zero		1


	//   ....[176]....
        /*0be4*/ 	.word	0x00004d90
        /*0be8*/ 	.word	0x000000ff
        /*0bec*/ 	.word	0x00000000
        /*0bf0*/ 	.short	0x010a
        /*0bf2*/ 	.byte	0x04
	.zero		1


	//   ....[177]....
        /*0bf4*/ 	.word	0x00004f80
        /*0bf8*/ 	.word	0x000000ff
        /*0bfc*/ 	.word	0x00000000
        /*0c00*/ 	.short	0x010a
        /*0c02*/ 	.byte	0x05
	.zero		1


	//   ....[178]....
        /*0c04*/ 	.word	0x00005010
        /*0c08*/ 	.word	0x000000ff
        /*0c0c*/ 	.word	0x00000000
        /*0c10*/ 	.short	0x010a
        /*0c12*/ 	.byte	0x05
	.zero		1


	//   ....[179]....
        /*0c14*/ 	.word	0x000050a0
        /*0c18*/ 	.word	0x000000ff
        /*0c1c*/ 	.word	0x00000000
        /*0c20*/ 	.short	0x010a
        /*0c22*/ 	.byte	0x05
	.zero		1


	//   ....[180]....
        /*0c24*/ 	.word	0x00005130
        /*0c28*/ 	.word	0x000000ff
        /*0c2c*/ 	.word	0x00000000
        /*0c30*/ 	.short	0x010a
        /*0c32*/ 	.byte	0x07
	.zero		1


	//   ....[181]....
        /*0c34*/ 	.word	0x00005560
        /*0c38*/ 	.word	0x00000000
        /*0c3c*/ 	.word	0x000002e0
        /*0c40*/ 	.short	0x010a
        /*0c42*/ 	.byte	0xff
	.zero		1


	//   ....[182]....
        /*0c44*/ 	.word	0x00005640
        /*0c48*/ 	.word	0x00000000
        /*0c4c*/ 	.word	0x00000000
        /*0c50*/ 	.short	0x0101
        /*0c52*/ 	.byte	0xff
	.zero		1


	//   ....[183]....
        /*0c54*/ 	.word	0x00005960
        /*0c58*/ 	.word	0x000000ff
        /*0c5c*/ 	.word	0x000002d8
        /*0c60*/ 	.short	0x010a
        /*0c62*/ 	.byte	0x07
	.zero		1


	//   ....[184]....
        /*0c64*/ 	.word	0x00005b40
        /*0c68*/ 	.word	0x000000ff
        /*0c6c*/ 	.word	0x000002c0
        /*0c70*/ 	.short	0x010a
        /*0c72*/ 	.byte	0x0d
	.zero		1


	//   ....[185]....
        /*0c74*/ 	.word	0x00005e50
        /*0c78*/ 	.word	0x000000ff
        /*0c7c*/ 	.word	0x000002b0
        /*0c80*/ 	.short	0x010b
        /*0c82*/ 	.byte	0x0d
	.zero		1


	//   ....[186]....
        /*0c84*/ 	.word	0x00005eb0
        /*0c88*/ 	.word	0x000000ff
        /*0c8c*/ 	.word	0x00000000
        /*0c90*/ 	.short	0x0101
        /*0c92*/ 	.byte	0x0e
	.zero		1


	//   ....[187]....
        /*0c94*/ 	.word	0x00005f00
        /*0c98*/ 	.word	0x000000ff
        /*0c9c*/ 	.word	0x00000000
        /*0ca0*/ 	.short	0x010a
        /*0ca2*/ 	.byte	0x04
	.zero		1


	//   ....[188]....
        /*0ca4*/ 	.word	0x00005fa0
        /*0ca8*/ 	.word	0x00000000
        /*0cac*/ 	.word	0x00000000
        /*0cb0*/ 	.short	0x010a
        /*0cb2*/ 	.byte	0xff
	.zero		1


	//   ....[189]....
        /*0cb4*/ 	.word	0x00006310
        /*0cb8*/ 	.word	0x00000000
        /*0cbc*/ 	.word	0x000002e0
        /*0cc0*/ 	.short	0x010a
        /*0cc2*/ 	.byte	0xff
	.zero		1


	//   ....[190]....
        /*0cc4*/ 	.word	0x00006420
        /*0cc8*/ 	.word	0x00000000
        /*0ccc*/ 	.word	0x00000000
        /*0cd0*/ 	.short	0x0101
        /*0cd2*/ 	.byte	0xff
	.zero		1


	//   ....[191]....
        /*0cd4*/ 	.word	0x00006d60
        /*0cd8*/ 	.word	0x00000003
        /*0cdc*/ 	.word	0x000002b0
        /*0ce0*/ 	.short	0x010a
        /*0ce2*/ 	.byte	0xff
	.zero		1


	//   ....[192]....
        /*0ce4*/ 	.word	0x00006d70
        /*0ce8*/ 	.word	0x00000045
        /*0cec*/ 	.word	0x00000300
        /*0cf0*/ 	.short	0x010a
        /*0cf2*/ 	.byte	0xff
	.zero		1


	//   ....[193]....
        /*0cf4*/ 	.word	0x00006ee0
        /*0cf8*/ 	.word	0x00000003
        /*0cfc*/ 	.word	0x000002b0
        /*0d00*/ 	.short	0x010a
        /*0d02*/ 	.byte	0xff
	.zero		1


	//   ....[194]....
        /*0d04*/ 	.word	0x00007000
        /*0d08*/ 	.word	0x00000045
        /*0d0c*/ 	.word	0x00000300
        /*0d10*/ 	.short	0x010a
        /*0d12*/ 	.byte	0xff
	.zero		1


	//   ....[195]....
        /*0d14*/ 	.word	0x00007220
        /*0d18*/ 	.word	0x000000ff
        /*0d1c*/ 	.word	0x00000000
        /*0d20*/ 	.short	0x0101
        /*0d22*/ 	.byte	0x05
	.zero		1


	//   ....[196]....
        /*0d24*/ 	.word	0x00007680
        /*0d28*/ 	.word	0x00000000
        /*0d2c*/ 	.word	0x00000000
        /*0d30*/ 	.short	0x0101
        /*0d32*/ 	.byte	0xff
	.zero		1


	//   ....[197]....
        /*0d34*/ 	.word	0x00007920
        /*0d38*/ 	.word	0x00000002
        /*0d3c*/ 	.word	0x00000350
        /*0d40*/ 	.short	0x010a
        /*0d42*/ 	.byte	0xff
	.zero		1


	//   ....[198]....
        /*0d44*/ 	.word	0x00007980
        /*0d48*/ 	.word	0x00000002
        /*0d4c*/ 	.word	0x00000158
        /*0d50*/ 	.short	0x010a
        /*0d52*/ 	.byte	0xff
	.zero		1


	//   ....[199]....
        /*0d54*/ 	.word	0x000079e0
        /*0d58*/ 	.word	0x00000002
        /*0d5c*/ 	.word	0x00000158
        /*0d60*/ 	.short	0x010a
        /*0d62*/ 	.byte	0xff
	.zero		1


	//   ....[200]....
        /*0d64*/ 	.word	0x00007a30
        /*0d68*/ 	.word	0x00000002
        /*0d6c*/ 	.word	0x000002e0
        /*0d70*/ 	.short	0x010a
        /*0d72*/ 	.byte	0xff
	.zero		1


	//   ....[201]....
        /*0d74*/ 	.word	0x00007a90
        /*0d78*/ 	.word	0x00000000
        /*0d7c*/ 	.word	0x00000000
        /*0d80*/ 	.short	0x010a
        /*0d82*/ 	.byte	0xff
	.zero		1


	//   ....[202]....
        /*0d84*/ 	.word	0x00007af0
        /*0d88*/ 	.word	0x00000000
        /*0d8c*/ 	.word	0x00000000
        /*0d90*/ 	.short	0x010a
        /*0d92*/ 	.byte	0xff
	.zero		1


	//   ....[203]....
        /*0d94*/ 	.word	0x00007b50
        /*0d98*/ 	.word	0x00000000
        /*0d9c*/ 	.word	0x00000000
        /*0da0*/ 	.short	0x010a
        /*0da2*/ 	.byte	0xff
	.zero		1


	//   ....[204]....
        /*0da4*/ 	.word	0x00007bb0
        /*0da8*/ 	.word	0x00000000
        /*0dac*/ 	.word	0x00000000
        /*0db0*/ 	.short	0x010a
        /*0db2*/ 	.byte	0xff
	.zero		1


	//   ....[205]....
        /*0db4*/ 	.word	0x00007c10
        /*0db8*/ 	.word	0x00000000
        /*0dbc*/ 	.word	0x00000000
        /*0dc0*/ 	.short	0x010a
        /*0dc2*/ 	.byte	0xff
	.zero		1


	//   ....[206]....
        /*0dc4*/ 	.word	0x00007c70
        /*0dc8*/ 	.word	0x00000000
        /*0dcc*/ 	.word	0x00000000
        /*0dd0*/ 	.short	0x010a
        /*0dd2*/ 	.byte	0xff
	.zero		1


	//   ....[207]....
        /*0dd4*/ 	.word	0x00007cd0
        /*0dd8*/ 	.word	0x00000000
        /*0ddc*/ 	.word	0x00000000
        /*0de0*/ 	.short	0x010a
        /*0de2*/ 	.byte	0xff
	.zero		1


	//   ....[208]....
        /*0de4*/ 	.word	0x00007d30
        /*0de8*/ 	.word	0x00000000
        /*0dec*/ 	.word	0x00000000
        /*0df0*/ 	.short	0x010a
        /*0df2*/ 	.byte	0xff
	.zero		1


	//   ....[209]....
        /*0df4*/ 	.word	0x00007d90
        /*0df8*/ 	.word	0x00000000
        /*0dfc*/ 	.word	0x00000000
        /*0e00*/ 	.short	0x010a
        /*0e02*/ 	.byte	0xff
	.zero		1


	//   ....[210]....
        /*0e04*/ 	.word	0x00007df0
        /*0e08*/ 	.word	0x00000000
        /*0e0c*/ 	.word	0x00000000
        /*0e10*/ 	.short	0x010a
        /*0e12*/ 	.byte	0xff
	.zero		1


	//   ....[211]....
        /*0e14*/ 	.word	0x00007e50
        /*0e18*/ 	.word	0x00000000
        /*0e1c*/ 	.word	0x00000000
        /*0e20*/ 	.short	0x010a
        /*0e22*/ 	.byte	0xff
	.zero		1


	//   ....[212]....
        /*0e24*/ 	.word	0x00007eb0
        /*0e28*/ 	.word	0x00000000
        /*0e2c*/ 	.word	0x00000000
        /*0e30*/ 	.short	0x010a
        /*0e32*/ 	.byte	0xff
	.zero		1


	//   ....[213]....
        /*0e34*/ 	.word	0x00007f10
        /*0e38*/ 	.word	0x00000000
        /*0e3c*/ 	.word	0x00000000
        /*0e40*/ 	.short	0x010a
        /*0e42*/ 	.byte	0xff
	.zero		1


	//   ....[214]....
        /*0e44*/ 	.word	0x00007f70
        /*0e48*/ 	.word	0x00000000
        /*0e4c*/ 	.word	0x00000000
        /*0e50*/ 	.short	0x010a
        /*0e52*/ 	.byte	0xff
	.zero		1


	//   ....[215]....
        /*0e54*/ 	.word	0x00007fd0
        /*0e58*/ 	.word	0x00000000
        /*0e5c*/ 	.word	0x00000000
        /*0e60*/ 	.short	0x010a
        /*0e62*/ 	.byte	0xff
	.zero		1


	//   ....[216]....
        /*0e64*/ 	.word	0x00008030
        /*0e68*/ 	.word	0x00000000
        /*0e6c*/ 	.word	0x00000000
        /*0e70*/ 	.short	0x010a
        /*0e72*/ 	.byte	0xff
	.zero		1


	//   ....[217]....
        /*0e74*/ 	.word	0x00008090
        /*0e78*/ 	.word	0x00000000
        /*0e7c*/ 	.word	0x00000000
        /*0e80*/ 	.short	0x010a
        /*0e82*/ 	.byte	0xff
	.zero		1


	//   ....[218]....
        /*0e84*/ 	.word	0x000080f0
        /*0e88*/ 	.word	0x00000000
        /*0e8c*/ 	.word	0x00000000
        /*0e90*/ 	.short	0x010a
        /*0e92*/ 	.byte	0xff
	.zero		1


	//   ....[219]....
        /*0e94*/ 	.word	0x00008150
        /*0e98*/ 	.word	0x00000000
        /*0e9c*/ 	.word	0x00000000
        /*0ea0*/ 	.short	0x010a
        /*0ea2*/ 	.byte	0xff
	.zero		1


	//   ....[220]....
        /*0ea4*/ 	.word	0x000081b0
        /*0ea8*/ 	.word	0x00000000
        /*0eac*/ 	.word	0x00000000
        /*0eb0*/ 	.short	0x010a
        /*0eb2*/ 	.byte	0xff
	.zero		1


	//   ....[221]....
        /*0eb4*/ 	.word	0x00008210
        /*0eb8*/ 	.word	0x00000000
        /*0ebc*/ 	.word	0x00000000
        /*0ec0*/ 	.short	0x010a
        /*0ec2*/ 	.byte	0xff
	.zero		1


	//   ....[222]....
        /*0ec4*/ 	.word	0x00008270
        /*0ec8*/ 	.word	0x00000000
        /*0ecc*/ 	.word	0x00000000
        /*0ed0*/ 	.short	0x010a
        /*0ed2*/ 	.byte	0xff
	.zero		1


	//   ....[223]....
        /*0ed4*/ 	.word	0x000082d0
        /*0ed8*/ 	.word	0x00000000
        /*0edc*/ 	.word	0x00000000
        /*0ee0*/ 	.short	0x010a
        /*0ee2*/ 	.byte	0xff
	.zero		1


	//   ....[224]....
        /*0ee4*/ 	.word	0x00008330
        /*0ee8*/ 	.word	0x00000000
        /*0eec*/ 	.word	0x00000000
        /*0ef0*/ 	.short	0x010a
        /*0ef2*/ 	.byte	0xff
	.zero		1


	//   ....[225]....
        /*0ef4*/ 	.word	0x00008390
        /*0ef8*/ 	.word	0x00000000
        /*0efc*/ 	.word	0x00000000
        /*0f00*/ 	.short	0x010a
        /*0f02*/ 	.byte	0xff
	.zero		1


	//   ....[226]....
        /*0f04*/ 	.word	0x000083f0
        /*0f08*/ 	.word	0x00000000
        /*0f0c*/ 	.word	0x00000000
        /*0f10*/ 	.short	0x010a
        /*0f12*/ 	.byte	0xff
	.zero		1


	//   ....[227]....
        /*0f14*/ 	.word	0x00008450
        /*0f18*/ 	.word	0x00000000
        /*0f1c*/ 	.word	0x00000000
        /*0f20*/ 	.short	0x010a
        /*0f22*/ 	.byte	0xff
	.zero		1


	//   ....[228]....
        /*0f24*/ 	.word	0x000084b0
        /*0f28*/ 	.word	0x00000000
        /*0f2c*/ 	.word	0x00000000
        /*0f30*/ 	.short	0x010a
        /*0f32*/ 	.byte	0xff
	.zero		1


	//   ....[229]....
        /*0f34*/ 	.word	0x00008510
        /*0f38*/ 	.word	0x00000000
        /*0f3c*/ 	.word	0x00000000
        /*0f40*/ 	.short	0x010a
        /*0f42*/ 	.byte	0xff
	.zero		1


	//   ....[230]....
        /*0f44*/ 	.word	0x00008570
        /*0f48*/ 	.word	0x00000000
        /*0f4c*/ 	.word	0x00000000
        /*0f50*/ 	.short	0x010a
        /*0f52*/ 	.byte	0xff
	.zero		1


	//   ....[231]....
        /*0f54*/ 	.word	0x000085d0
        /*0f58*/ 	.word	0x00000000
        /*0f5c*/ 	.word	0x00000000
        /*0f60*/ 	.short	0x010a
        /*0f62*/ 	.byte	0xff
	.zero		1


	//   ....[232]....
        /*0f64*/ 	.word	0x00008630
        /*0f68*/ 	.word	0x00000000
        /*0f6c*/ 	.word	0x00000000
        /*0f70*/ 	.short	0x010a
        /*0f72*/ 	.byte	0xff
	.zero		1


	//   ....[233]....
        /*0f74*/ 	.word	0x00008690
        /*0f78*/ 	.word	0x00000000
        /*0f7c*/ 	.word	0x00000000
        /*0f80*/ 	.short	0x010a
        /*0f82*/ 	.byte	0xff
	.zero		1


	//   ....[234]....
        /*0f84*/ 	.word	0x000086f0
        /*0f88*/ 	.word	0x00000000
        /*0f8c*/ 	.word	0x00000000
        /*0f90*/ 	.short	0x010a
        /*0f92*/ 	.byte	0xff
	.zero		1


	//   ....[235]....
        /*0f94*/ 	.word	0x00008750
        /*0f98*/ 	.word	0x00000000
        /*0f9c*/ 	.word	0x00000000
        /*0fa0*/ 	.short	0x010a
        /*0fa2*/ 	.byte	0xff
	.zero		1


	//   ....[236]....
        /*0fa4*/ 	.word	0x000087b0
        /*0fa8*/ 	.word	0x00000000
        /*0fac*/ 	.word	0x00000000
        /*0fb0*/ 	.short	0x010a
        /*0fb2*/ 	.byte	0xff
	.zero		1


	//   ....[237]....
        /*0fb4*/ 	.word	0x00008810
        /*0fb8*/ 	.word	0x00000000
        /*0fbc*/ 	.word	0x00000000
        /*0fc0*/ 	.short	0x010a
        /*0fc2*/ 	.byte	0xff
	.zero		1


	//   ....[238]....
        /*0fc4*/ 	.word	0x00008870
        /*0fc8*/ 	.word	0x00000000
        /*0fcc*/ 	.word	0x00000000
        /*0fd0*/ 	.short	0x010a
        /*0fd2*/ 	.byte	0xff
	.zero		1


	//   ....[239]....
        /*0fd4*/ 	.word	0x000088d0
        /*0fd8*/ 	.word	0x00000000
        /*0fdc*/ 	.word	0x00000000
        /*0fe0*/ 	.short	0x010a
        /*0fe2*/ 	.byte	0xff
	.zero		1


	//   ....[240]....
        /*0fe4*/ 	.word	0x00008930
        /*0fe8*/ 	.word	0x00000000
        /*0fec*/ 	.word	0x00000000
        /*0ff0*/ 	.short	0x010a
        /*0ff2*/ 	.byte	0xff
	.zero		1


	//   ....[241]....
        /*0ff4*/ 	.word	0x00008990
        /*0ff8*/ 	.word	0x00000000
        /*0ffc*/ 	.word	0x00000000
        /*1000*/ 	.short	0x010a
        /*1002*/ 	.byte	0xff
	.zero		1


	//   ....[242]....
        /*1004*/ 	.word	0x000089f0
        /*1008*/ 	.word	0x00000000
        /*100c*/ 	.word	0x00000000
        /*1010*/ 	.short	0x010a
        /*1012*/ 	.byte	0xff
	.zero		1


	//   ....[243]....
        /*1014*/ 	.word	0x00008a40
        /*1018*/ 	.word	0x00000000
        /*101c*/ 	.word	0x00000340
        /*1020*/ 	.short	0x010a
        /*1022*/ 	.byte	0xff
	.zero		1


	//   ....[244]....
        /*1024*/ 	.word	0x00008aa0
        /*1028*/ 	.word	0x00000000
        /*102c*/ 	.word	0x000002f0
        /*1030*/ 	.short	0x010a
        /*1032*/ 	.byte	0xff
	.zero		1


	//   ....[245]....
        /*1034*/ 	.word	0x00008af0
        /*1038*/ 	.word	0x00000000
        /*103c*/ 	.word	0x000002e0
        /*1040*/ 	.short	0x010a
        /*1042*/ 	.byte	0xff
	.zero		1


	//   ....[246]....
        /*1044*/ 	.word	0x00008b50
        /*1048*/ 	.word	0x00000000
        /*104c*/ 	.word	0x000002f0
        /*1050*/ 	.short	0x010a
        /*1052*/ 	.byte	0xff
	.zero		1


	//   ....[247]....
        /*1054*/ 	.word	0x00008ba0
        /*1058*/ 	.word	0x00000000
        /*105c*/ 	.word	0x000002e0
        /*1060*/ 	.short	0x010a
        /*1062*/ 	.byte	0xff
	.zero		1


	//   ....[248]....
        /*1064*/ 	.word	0x00008c00
        /*1068*/ 	.word	0x00000002
        /*106c*/ 	.word	0x00000320
        /*1070*/ 	.short	0x010a
        /*1072*/ 	.byte	0xff
	.zero		1


	//   ....[249]....
        /*1074*/ 	.word	0x00008c60
        /*1078*/ 	.word	0x00000000
        /*107c*/ 	.word	0x00000000
        /*1080*/ 	.short	0x010a
        /*1082*/ 	.byte	0xff
	.zero		1


	//   ....[250]....
        /*1084*/ 	.word	0x00008cc0
        /*1088*/ 	.word	0x00000000
        /*108c*/ 	.word	0x00000000
        /*1090*/ 	.short	0x010a
        /*1092*/ 	.byte	0xff
	.zero		1


	//   ....[251]....
        /*1094*/ 	.word	0x00008d20
        /*1098*/ 	.word	0x00000000
        /*109c*/ 	.word	0x00000000
        /*10a0*/ 	.short	0x010a
        /*10a2*/ 	.byte	0xff
	.zero		1


	//   ....[252]....
        /*10a4*/ 	.word	0x00008d80
        /*10a8*/ 	.word	0x00000000
        /*10ac*/ 	.word	0x00000000
        /*10b0*/ 	.short	0x010a
        /*10b2*/ 	.byte	0xff
	.zero		1


	//   ....[253]....
        /*10b4*/ 	.word	0x00008de0
        /*10b8*/ 	.word	0x00000000
        /*10bc*/ 	.word	0x00000000
        /*10c0*/ 	.short	0x010a
        /*10c2*/ 	.byte	0xff
	.zero		1


	//   ....[254]....
        /*10c4*/ 	.word	0x00008e30
        /*10c8*/ 	.word	0x00000000
        /*10cc*/ 	.word	0x000002e0
        /*10d0*/ 	.short	0x010a
        /*10d2*/ 	.byte	0xff
	.zero		1


	//   ....[255]....
        /*10d4*/ 	.word	0x00008e90
        /*10d8*/ 	.word	0x00000000
        /*10dc*/ 	.word	0x000002d8
        /*10e0*/ 	.short	0x010a
        /*10e2*/ 	.byte	0xff
	.zero		1


	//   ....[0]....
        /*10e4*/ 	.word	0x00008ef0
        /*10e8*/ 	.word	0x00000000
        /*10ec*/ 	.word	0x000002c0
        /*10f0*/ 	.short	0x010a
        /*10f2*/ 	.byte	0xff
	.zero		1


	//   ....[1]....
        /*10f4*/ 	.word	0x00008f50
        /*10f8*/ 	.word	0x00000000
        /*10fc*/ 	.word	0x00000000
        /*1100*/ 	.short	0x010a
        /*1102*/ 	.byte	0xff
	.zero		1


	//   ....[2]....
        /*1104*/ 	.word	0x00008fa0
        /*1108*/ 	.word	0x00000000
        /*110c*/ 	.word	0x000002e0
        /*1110*/ 	.short	0x010a
        /*1112*/ 	.byte	0xff
	.zero		1


	//   ....[3]....
        /*1114*/ 	.word	0x00008ff0
        /*1118*/ 	.word	0x00000003
        /*111c*/ 	.word	0x000002b0
        /*1120*/ 	.short	0x010a
        /*1122*/ 	.byte	0xff
	.zero		1


	//   ....[4]....
        /*1124*/ 	.word	0x00009040
        /*1128*/ 	.word	0x00000045
        /*112c*/ 	.word	0x00000300
        /*1130*/ 	.short	0x010a
        /*1132*/ 	.byte	0xff
	.zero		1


	//----- nvinfo : EIATTR_NUM_MBARRIERS
	.align		4
.L_47:
        /*1134*/ 	.byte	0x03, 0x38
        /*1136*/ 	.short	0x006c


	//----- nvinfo : EIATTR_EXIT_INSTR_OFFSETS
	.align		4
        /*1138*/ 	.byte	0x04, 0x1c
        /*113a*/ 	.short	(.L_49 - .L_48)


	//   ....[0]....
.L_48:
        /*113c*/ 	.word	0x00003fc0


	//   ....[1]....
        /*1140*/ 	.word	0x000044b0


	//   ....[2]....
        /*1144*/ 	.word	0x00004510


	//   ....[3]....
        /*1148*/ 	.word	0x00005390


	//   ....[4]....
        /*114c*/ 	.word	0x00005fd0


	//   ....[5]....
        /*1150*/ 	.word	0x00006010


	//   ....[6]....
        /*1154*/ 	.word	0x00007830


	//   ....[7]....
        /*1158*/ 	.word	0x000078b0


	//   ....[8]....
        /*115c*/ 	.word	0x000078e0


	//   ....[9]....
        /*1160*/ 	.word	0x00007910


	//----- nvinfo : EIATTR_MAX_THREADS
	.align		4
.L_49:
        /*1164*/ 	.byte	0x04, 0x05
        /*1166*/ 	.short	(.L_51 - .L_50)
.L_50:
        /*1168*/ 	.word	0x00000100
        /*116c*/ 	.word	0x00000001
        /*1170*/ 	.word	0x00000001


	//----- nvinfo : EIATTR_CRS_STACK_SIZE
	.align		4
.L_51:
        /*1174*/ 	.byte	0x04, 0x1e
        /*1176*/ 	.short	(.L_53 - .L_52)
.L_52:
        /*1178*/ 	.word	0x00000000


	//----- nvinfo : EIATTR_CBANK_PARAM_SIZE
	.align		4
.L_53:
        /*117c*/ 	.byte	0x03, 0x19
        /*117e*/ 	.short	0x0800


	//----- nvinfo : EIATTR_PARAM_CBANK
	.align		4
        /*1180*/ 	.byte	0x04, 0x0a
        /*1182*/ 	.short	(.L_55 - .L_54)
	.align		4
.L_54:
        /*1184*/ 	.word	index@(.nv.constant0._ZN7cutlass13device_kernelINS_4gemm6kernel13GemmUniversalIN4cute5tupleIJiiiiEEENS1_10collective13CollectiveMmaINS1_35MainloopSm100TmaUmmaWarpSpecializedILi43ELi2ELi4ENS5_IJNS4_1CILi1EEESB_SB_EEEEENS5_IJNSA_ILi64EEENSA_ILi16EEESE_EEEaNS5_IJlSB_lEEEaSH_NS4_8TiledMMAINS4_8MMA_AtomIJNS4_15SM100_MMA_S8_SSIaaiLi64ELi16ELNS4_4UMMA5MajorE0ELSM_0ELNSL_8SaturateE0EEEEEENS4_6LayoutISC_NS5_IJNSA_ILi0EEESR_SR_EEEEENS5_IJNS4_10UnderscoreESU_SU_EEEEENS4_13SM90_TMA_LOADENS4_14ComposedLayoutINS4_7SwizzleILi2ELi4ELi3EEENS4_18smem_ptr_flag_bitsILi8EEENSQ_INS5_IJNSA_ILi8EEESE_EEENS5_IJSE_SB_EEEEEEEvNS4_8identityESX_S17_vS18_EENS_8epilogue10collective18CollectiveEpilogueINS1A_23Sm100TmaWarpSpecializedILi2ELi1ELi8ELb1ELb0EEEJSG_NS5_IJNSQ_ISE_SB_EENSQ_ISF_SB_EEEEEfSH_fSH_NS1A_6fusion15FusionCallbacksIS1E_NS1I_17LinearCombinationIfifiLNS_15FloatRoundStyleE2EEESG_S1H_JEEENS4_5SM1004TMEM4LOAD26SM100_TMEM_LOAD_16dp128b4xESX_NSY_IS10_NS11_ILi32EEENSQ_INS5_IJS13_SF_EEENS5_IJSF_SB_EEEEEEENS4_17SM75_U32x4_LDSM_NENS4_14SM90_TMA_STOREES1W_NS4_17SM90_U32x4_STSM_NENS4_39AutoVectorizingCopyWithAssumedAlignmentILi128EEEEEEvvEEEEvNT_6ParamsE)
        /*1188*/ 	.short	0x0380
        /*118a*/ 	.short	0x0800


	//----- nvinfo : EIATTR_SW_WAR
	.align		4
.L_55:
        /*118c*/ 	.byte	0x04, 0x36
        /*118e*/ 	.short	(.L_57 - .L_56)
.L_56:
        /*1190*/ 	.word	0x00000008
.L_57:


//--------------------- .nv.callgraph             --------------------------
	.section	.nv.callgraph,"",@"SHT_CUDA_CALLGRAPH"
	.align	4
	.sectionentsize	8
	.align		4
        /*0000*/ 	.word	0x00000000
	.align		4
        /*0004*/ 	.word	0xffffffff
	.align		4
        /*0008*/ 	.word	index@(_ZN7cutlass13device_kernelINS_4gemm6kernel13GemmUniversalIN4cute5tupleIJiiiiEEENS1_10collective13CollectiveMmaINS1_35MainloopSm100TmaUmmaWarpSpecializedILi43ELi2ELi4ENS5_IJNS4_1CILi1EEESB_SB_EEEEENS5_IJNSA_ILi64EEENSA_ILi16EEESE_EEEaNS5_IJlSB_lEEEaSH_NS4_8TiledMMAINS4_8MMA_AtomIJNS4_15SM100_MMA_S8_SSIaaiLi64ELi16ELNS4_4UMMA5MajorE0ELSM_0ELNSL_8SaturateE0EEEEEENS4_6LayoutISC_NS5_IJNSA_ILi0EEESR_SR_EEEEENS5_IJNS4_10UnderscoreESU_SU_EEEEENS4_13SM90_TMA_LOADENS4_14ComposedLayoutINS4_7SwizzleILi2ELi4ELi3EEENS4_18smem_ptr_flag_bitsILi8EEENSQ_INS5_IJNSA_ILi8EEESE_EEENS5_IJSE_SB_EEEEEEEvNS4_8identityESX_S17_vS18_EENS_8epilogue10collective18CollectiveEpilogueINS1A_23Sm100TmaWarpSpecializedILi2ELi1ELi8ELb1ELb0EEEJSG_NS5_IJNSQ_ISE_SB_EENSQ_ISF_SB_EEEEEfSH_fSH_NS1A_6fusion15FusionCallbacksIS1E_NS1I_17LinearCombinationIfifiLNS_15FloatRoundStyleE2EEESG_S1H_JEEENS4_5SM1004TMEM4LOAD26SM100_TMEM_LOAD_16dp128b4xESX_NSY_IS10_NS11_ILi32EEENSQ_INS5_IJS13_SF_EEENS5_IJSF_SB_EEEEEEENS4_17SM75_U32x4_LDSM_NENS4_14SM90_TMA_STOREES1W_NS4_17SM90_U32x4_STSM_NENS4_39AutoVectorizingCopyWithAssumedAlignmentILi128EEEEEEvvEEEEvNT_6ParamsE)
	.align		4
        /*000c*/ 	.word	index@(__assertfail)
	.align		4
        /*0010*/ 	.word	0x00000000
	.align		4
        /*0014*/ 	.word	0xfffffffe
	.align		4
        /*0018*/ 	.word	0x00000000
	.align		4
        /*001c*/ 	.word	0xfffffffd
	.align		4
        /*0020*/ 	.word	0x00000000
	.align		4
        /*0024*/ 	.word	0xfffffffc


//--------------------- .nv.constant4             --------------------------
	.section	.nv.constant4,"a",@progbits
	.align	8
	.align		8
.nv.constant4:
        /*0000*/ 	.dword	__assertfail
	.align		8
        /*0008*/ 	.dword	__unnamed_1
	.align		8
        /*0010*/ 	.dword	__unnamed_2
	.align		8
        /*0018*/ 	.dword	_ZN39_INTERNAL_f9cc6e7d_4_k_cu_82889b77_28544cuda3std3__45__cpo5beginE
	.align		8
        /*0020*/ 	.dword	_ZN39_INTERNAL_f9cc6e7d_4_k_cu_82889b77_28544cuda3std3__45__cpo3endE
	.align		8
        /*0028*/ 	.dword	_ZN39_INTERNAL_f9cc6e7d_4_k_cu_82889b77_28544cuda3std3__45__cpo6cbeginE
	.align		8
        /*0030*/ 	.dword	_ZN39_INTERNAL_f9cc6e7d_4_k_cu_82889b77_28544cuda3std3__45__cpo4cendE
	.align		8
        /*0038*/ 	.dword	_ZN39_INTERNAL_f9cc6e7d_4_k_cu_82889b77_28544cuda3std3__441_GLOBAL__N__f9cc6e7d_4_k_cu_82889b77_28546ignoreE
	.align		8
        /*0040*/ 	.dword	_ZN39_INTERNAL_f9cc6e7d_4_k_cu_82889b77_28544cuda3std3__419piecewise_constructE
	.align		8
        /*0048*/ 	.dword	_ZN39_INTERNAL_f9cc6e7d_4_k_cu_82889b77_28544cuda3std3__48in_placeE
	.align		8
        /*0050*/ 	.dword	_ZN39_INTERNAL_f9cc6e7d_4_k_cu_82889b77_28544cuda3std6ranges3__45__cpo4swapE
	.align		8
        /*0058*/ 	.dword	_ZN39_INTERNAL_f9cc6e7d_4_k_cu_82889b77_28544cuda3std6ranges3__45__cpo9iter_moveE
	.align		8
        /*0060*/ 	.dword	_ZN39_INTERNAL_f9cc6e7d_4_k_cu_82889b77_28544cute7productE
	.align		8
        /*0068*/ 	.dword	_ZN39_INTERNAL_f9cc6e7d_4_k_cu_82889b77_28544cute1_E
	.align		8
        /*0070*/ 	.dword	$str$25
	.align		8
        /*0078*/ 	.dword	$str$26
	.align		8
        /*0080*/ 	.dword	$str$27
	.align		8
        /*0088*/ 	.dword	$str$28


//--------------------- .text._ZN7cutlass13device_kernelINS_4gemm6kernel13GemmUniversalIN4cute5tupleIJiiiiEEENS1_10collective13CollectiveMmaINS1_35MainloopSm100TmaUmmaWarpSpecializedILi43ELi2ELi4ENS5_IJNS4_1CILi1EEESB_SB_EEEEENS5_IJNSA_ILi64EEENSA_ILi16EEESE_EEEaNS5_IJlSB_lEEEaSH_NS4_8TiledMMAINS4_8MMA_AtomIJNS4_15SM100_MMA_S8_SSIaaiLi64ELi16ELNS4_4UMMA5MajorE0ELSM_0ELNSL_8SaturateE0EEEEEENS4_6LayoutISC_NS5_IJNSA_ILi0EEESR_SR_EEEEENS5_IJNS4_10UnderscoreESU_SU_EEEEENS4_13SM90_TMA_LOADENS4_14ComposedLayoutINS4_7SwizzleILi2ELi4ELi3EEENS4_18smem_ptr_flag_bitsILi8EEENSQ_INS5_IJNSA_ILi8EEESE_EEENS5_IJSE_SB_EEEEEEEvNS4_8identityESX_S17_vS18_EENS_8epilogue10collective18CollectiveEpilogueINS1A_23Sm100TmaWarpSpecializedILi2ELi1ELi8ELb1ELb0EEEJSG_NS5_IJNSQ_ISE_SB_EENSQ_ISF_SB_EEEEEfSH_fSH_NS1A_6fusion15FusionCallbacksIS1E_NS1I_17LinearCombinationIfifiLNS_15FloatRoundStyleE2EEESG_S1H_JEEENS4_5SM1004TMEM4LOAD26SM100_TMEM_LOAD_16dp128b4xESX_NSY_IS10_NS11_ILi32EEENSQ_INS5_IJS13_SF_EEENS5_IJSF_SB_EEEEEEENS4_17SM75_U32x4_LDSM_NENS4_14SM90_TMA_STOREES1W_NS4_17SM90_U32x4_STSM_NENS4_39AutoVectorizingCopyWithAssumedAlignmentILi128EEEEEEvvEEEEvNT_6ParamsE --------------------------
	.section	.text._ZN7cutlass13device_kernelINS_4gemm6kernel13GemmUniversalIN4cute5tupleIJiiiiEEENS1_10collective13CollectiveMmaINS1_35MainloopSm100TmaUmmaWarpSpecializedILi43ELi2ELi4ENS5_IJNS4_1CILi1EEESB_SB_EEEEENS5_IJNSA_ILi64EEENSA_ILi16EEESE_EEEaNS5_IJlSB_lEEEaSH_NS4_8TiledMMAINS4_8MMA_AtomIJNS4_15SM100_MMA_S8_SSIaaiLi64ELi16ELNS4_4UMMA5MajorE0ELSM_0ELNSL_8SaturateE0EEEEEENS4_6LayoutISC_NS5_IJNSA_ILi0EEESR_SR_EEEEENS5_IJNS4_10UnderscoreESU_SU_EEEEENS4_13SM90_TMA_LOADENS4_14ComposedLayoutINS4_7SwizzleILi2ELi4ELi3EEENS4_18smem_ptr_flag_bitsILi8EEENSQ_INS5_IJNSA_ILi8EEESE_EEENS5_IJSE_SB_EEEEEEEvNS4_8identityESX_S17_vS18_EENS_8epilogue10collective18CollectiveEpilogueINS1A_23Sm100TmaWarpSpecializedILi2ELi1ELi8ELb1ELb0EEEJSG_NS5_IJNSQ_ISE_SB_EENSQ_ISF_SB_EEEEEfSH_fSH_NS1A_6fusion15FusionCallbacksIS1E_NS1I_17LinearCombinationIfifiLNS_15FloatRoundStyleE2EEESG_S1H_JEEENS4_5SM1004TMEM4LOAD26SM100_TMEM_LOAD_16dp128b4xESX_NSY_IS10_NS11_ILi32EEENSQ_INS5_IJS13_SF_EEENS5_IJSF_SB_EEEEEEENS4_17SM75_U32x4_LDSM_NENS4_14SM90_TMA_STOREES1W_NS4_17SM90_U32x4_STSM_NENS4_39AutoVectorizingCopyWithAssumedAlignmentILi128EEEEEEvvEEEEvNT_6ParamsE,"ax",@progbits
	.align	128
.text._ZN7cutlass13device_kernelINS_4gemm6kernel13GemmUniversalIN4cute5tupleIJiiiiEEENS1_10collective13CollectiveMmaINS1_35MainloopSm100TmaUmmaWarpSpecializedILi43ELi2ELi4ENS5_IJNS4_1CILi1EEESB_SB_EEEEENS5_IJNSA_ILi64EEENSA_ILi16EEESE_EEEaNS5_IJlSB_lEEEaSH_NS4_8TiledMMAINS4_8MMA_AtomIJNS4_15SM100_MMA_S8_SSIaaiLi64ELi16ELNS4_4UMMA5MajorE0ELSM_0ELNSL_8SaturateE0EEEEEENS4_6LayoutISC_NS5_IJNSA_ILi0EEESR_SR_EEEEENS5_IJNS4_10UnderscoreESU_SU_EEEEENS4_13SM90_TMA_LOADENS4_14ComposedLayoutINS4_7SwizzleILi2ELi4ELi3EEENS4_18smem_ptr_flag_bitsILi8EEENSQ_INS5_IJNSA_ILi8EEESE_EEENS5_IJSE_SB_EEEEEEEvNS4_8identityESX_S17_vS18_EENS_8epilogue10collective18CollectiveEpilogueINS1A_23Sm100TmaWarpSpecializedILi2ELi1ELi8ELb1ELb0EEEJSG_NS5_IJNSQ_ISE_SB_EENSQ_ISF_SB_EEEEEfSH_fSH_NS1A_6fusion15FusionCallbacksIS1E_NS1I_17LinearCombinationIfifiLNS_15FloatRoundStyleE2EEESG_S1H_JEEENS4_5SM1004TMEM4LOAD26SM100_TMEM_LOAD_16dp128b4xESX_NSY_IS10_NS11_ILi32EEENSQ_INS5_IJS13_SF_EEENS5_IJSF_SB_EEEEEEENS4_17SM75_U32x4_LDSM_NENS4_14SM90_TMA_STOREES1W_NS4_17SM90_U32x4_STSM_NENS4_39AutoVectorizingCopyWithAssumedAlignmentILi128EEEEEEvvEEEEvNT_6ParamsE:
        .type           _ZN7cutlass13device_kernelINS_4gemm6kernel13GemmUniversalIN4cute5tupleIJiiiiEEENS1_10collective13CollectiveMmaINS1_35MainloopSm100TmaUmmaWarpSpecializedILi43ELi2ELi4ENS5_IJNS4_1CILi1EEESB_SB_EEEEENS5_IJNSA_ILi64EEENSA_ILi16EEESE_EEEaNS5_IJlSB_lEEEaSH_NS4_8TiledMMAINS4_8MMA_AtomIJNS4_15SM100_MMA_S8_SSIaaiLi64ELi16ELNS4_4UMMA5MajorE0ELSM_0ELNSL_8SaturateE0EEEEEENS4_6LayoutISC_NS5_IJNSA_ILi0EEESR_SR_EEEEENS5_IJNS4_10UnderscoreESU_SU_EEEEENS4_13SM90_TMA_LOADENS4_14ComposedLayoutINS4_7SwizzleILi2ELi4ELi3EEENS4_18smem_ptr_flag_bitsILi8EEENSQ_INS5_IJNSA_ILi8EEESE_EEENS5_IJSE_SB_EEEEEEEvNS4_8identityESX_S17_vS18_EENS_8epilogue10collective18CollectiveEpilogueINS1A_23Sm100TmaWarpSpecializedILi2ELi1ELi8ELb1ELb0EEEJSG_NS5_IJNSQ_ISE_SB_EENSQ_ISF_SB_EEEEEfSH_fSH_NS1A_6fusion15FusionCallbacksIS1E_NS1I_17LinearCombinationIfifiLNS_15FloatRoundStyleE2EEESG_S1H_JEEENS4_5SM1004TMEM4LOAD26SM100_TMEM_LOAD_16dp128b4xESX_NSY_IS10_NS11_ILi32EEENSQ_INS5_IJS13_SF_EEENS5_IJSF_SB_EEEEEEENS4_17SM75_U32x4_LDSM_NENS4_14SM90_TMA_STOREES1W_NS4_17SM90_U32x4_STSM_NENS4_39AutoVectorizingCopyWithAssumedAlignmentILi128EEEEEEvvEEEEvNT_6ParamsE,@function
        .size           _ZN7cutlass13device_kernelINS_4gemm6kernel13GemmUniversalIN4cute5tupleIJiiiiEEENS1_10collective13CollectiveMmaINS1_35MainloopSm100TmaUmmaWarpSpecializedILi43ELi2ELi4ENS5_IJNS4_1CILi1EEESB_SB_EEEEENS5_IJNSA_ILi64EEENSA_ILi16EEESE_EEEaNS5_IJlSB_lEEEaSH_NS4_8TiledMMAINS4_8MMA_AtomIJNS4_15SM100_MMA_S8_SSIaaiLi64ELi16ELNS4_4UMMA5MajorE0ELSM_0ELNSL_8SaturateE0EEEEEENS4_6LayoutISC_NS5_IJNSA_ILi0EEESR_SR_EEEEENS5_IJNS4_10UnderscoreESU_SU_EEEEENS4_13SM90_TMA_LOADENS4_14ComposedLayoutINS4_7SwizzleILi2ELi4ELi3EEENS4_18smem_ptr_flag_bitsILi8EEENSQ_INS5_IJNSA_ILi8EEESE_EEENS5_IJSE_SB_EEEEEEEvNS4_8identityESX_S17_vS18_EENS_8epilogue10collective18CollectiveEpilogueINS1A_23Sm100TmaWarpSpecializedILi2ELi1ELi8ELb1ELb0EEEJSG_NS5_IJNSQ_ISE_SB_EENSQ_ISF_SB_EEEEEfSH_fSH_NS1A_6fusion15FusionCallbacksIS1E_NS1I_17LinearCombinationIfifiLNS_15FloatRoundStyleE2EEESG_S1H_JEEENS4_5SM1004TMEM4LOAD26SM100_TMEM_LOAD_16dp128b4xESX_NSY_IS10_NS11_ILi32EEENSQ_INS5_IJS13_SF_EEENS5_IJSF_SB_EEEEEEENS4_17SM75_U32x4_LDSM_NENS4_14SM90_TMA_STOREES1W_NS4_17SM90_U32x4_STSM_NENS4_39AutoVectorizingCopyWithAssumedAlignmentILi128EEEEEEvvEEEEvNT_6ParamsE,(.L_x_255 - _ZN7cutlass13device_kernelINS_4gemm6kernel13GemmUniversalIN4cute5tupleIJiiiiEEENS1_10collective13CollectiveMmaINS1_35MainloopSm100TmaUmmaWarpSpecializedILi43ELi2ELi4ENS5_IJNS4_1CILi1EEESB_SB_EEEEENS5_IJNSA_ILi64EEENSA_ILi16EEESE_EEEaNS5_IJlSB_lEEEaSH_NS4_8TiledMMAINS4_8MMA_AtomIJNS4_15SM100_MMA_S8_SSIaaiLi64ELi16ELNS4_4UMMA5MajorE0ELSM_0ELNSL_8SaturateE0EEEEEENS4_6LayoutISC_NS5_IJNSA_ILi0EEESR_SR_EEEEENS5_IJNS4_10UnderscoreESU_SU_EEEEENS4_13SM90_TMA_LOADENS4_14ComposedLayoutINS4_7SwizzleILi2ELi4ELi3EEENS4_18smem_ptr_flag_bitsILi8EEENSQ_INS5_IJNSA_ILi8EEESE_EEENS5_IJSE_SB_EEEEEEEvNS4_8identityESX_S17_vS18_EENS_8epilogue10collective18CollectiveEpilogueINS1A_23Sm100TmaWarpSpecializedILi2ELi1ELi8ELb1ELb0EEEJSG_NS5_IJNSQ_ISE_SB_EENSQ_ISF_SB_EEEEEfSH_fSH_NS1A_6fusion15FusionCallbacksIS1E_NS1I_17LinearCombinationIfifiLNS_15FloatRoundStyleE2EEESG_S1H_JEEENS4_5SM1004TMEM4LOAD26SM100_TMEM_LOAD_16dp128b4xESX_NSY_IS10_NS11_ILi32EEENSQ_INS5_IJS13_SF_EEENS5_IJSF_SB_EEEEEEENS4_17SM75_U32x4_LDSM_NENS4_14SM90_TMA_STOREES1W_NS4_17SM90_U32x4_STSM_NENS4_39AutoVectorizingCopyWithAssumedAlignmentILi128EEEEEEvvEEEEvNT_6ParamsE)
        .other          _ZN7cutlass13device_kernelINS_4gemm6kernel13GemmUniversalIN4cute5tupleIJiiiiEEENS1_10collective13CollectiveMmaINS1_35MainloopSm100TmaUmmaWarpSpecializedILi43ELi2ELi4ENS5_IJNS4_1CILi1EEESB_SB_EEEEENS5_IJNSA_ILi64EEENSA_ILi16EEESE_EEEaNS5_IJlSB_lEEEaSH_NS4_8TiledMMAINS4_8MMA_AtomIJNS4_15SM100_MMA_S8_SSIaaiLi64ELi16ELNS4_4UMMA5MajorE0ELSM_0ELNSL_8SaturateE0EEEEEENS4_6LayoutISC_NS5_IJNSA_ILi0EEESR_SR_EEEEENS5_IJNS4_10UnderscoreESU_SU_EEEEENS4_13SM90_TMA_LOADENS4_14ComposedLayoutINS4_7SwizzleILi2ELi4ELi3EEENS4_18smem_ptr_flag_bitsILi8EEENSQ_INS5_IJNSA_ILi8EEESE_EEENS5_IJSE_SB_EEEEEEEvNS4_8identityESX_S17_vS18_EENS_8epilogue10collective18CollectiveEpilogueINS1A_23Sm100TmaWarpSpecializedILi2ELi1ELi8ELb1ELb0EEEJSG_NS5_IJNSQ_ISE_SB_EENSQ_ISF_SB_EEEEEfSH_fSH_NS1A_6fusion15FusionCallbacksIS1E_NS1I_17LinearCombinationIfifiLNS_15FloatRoundStyleE2EEESG_S1H_JEEENS4_5SM1004TMEM4LOAD26SM100_TMEM_LOAD_16dp128b4xESX_NSY_IS10_NS11_ILi32EEENSQ_INS5_IJS13_SF_EEENS5_IJSF_SB_EEEEEEENS4_17SM75_U32x4_LDSM_NENS4_14SM90_TMA_STOREES1W_NS4_17SM90_U32x4_STSM_NENS4_39AutoVectorizingCopyWithAssumedAlignmentILi128EEEEEEvvEEEEvNT_6ParamsE,@"STO_CUDA_ENTRY STV_DEFAULT"
_ZN7cutlass13device_kernelINS_4gemm6kernel13GemmUniversalIN4cute5tupleIJiiiiEEENS1_10collective13CollectiveMmaINS1_35MainloopSm100TmaUmmaWarpSpecializedILi43ELi2ELi4ENS5_IJNS4_1CILi1EEESB_SB_EEEEENS5_IJNSA_ILi64EEENSA_ILi16EEESE_EEEaNS5_IJlSB_lEEEaSH_NS4_8TiledMMAINS4_8MMA_AtomIJNS4_15SM100_MMA_S8_SSIaaiLi64ELi16ELNS4_4UMMA5MajorE0ELSM_0ELNSL_8SaturateE0EEEEEENS4_6LayoutISC_NS5_IJNSA_ILi0EEESR_SR_EEEEENS5_IJNS4_10UnderscoreESU_SU_EEEEENS4_13SM90_TMA_LOADENS4_14ComposedLayoutINS4_7SwizzleILi2ELi4ELi3EEENS4_18smem_ptr_flag_bitsILi8EEENSQ_INS5_IJNSA_ILi8EEESE_EEENS5_IJSE_SB_EEEEEEEvNS4_8identityESX_S17_vS18_EENS_8epilogue10collective18CollectiveEpilogueINS1A_23Sm100TmaWarpSpecializedILi2ELi1ELi8ELb1ELb0EEEJSG_NS5_IJNSQ_ISE_SB_EENSQ_ISF_SB_EEEEEfSH_fSH_NS1A_6fusion15FusionCallbacksIS1E_NS1I_17LinearCombinationIfifiLNS_15FloatRoundStyleE2EEESG_S1H_JEEENS4_5SM1004TMEM4LOAD26SM100_TMEM_LOAD_16dp128b4xESX_NSY_IS10_NS11_ILi32EEENSQ_INS5_IJS13_SF_EEENS5_IJSF_SB_EEEEEEENS4_17SM75_U32x4_LDSM_NENS4_14SM90_TMA_STOREES1W_NS4_17SM90_U32x4_STSM_NENS4_39AutoVectorizingCopyWithAssumedAlignmentILi128EEEEEEvvEEEEvNT_6ParamsE:
[----:B------:R-:W1:Y:S01]  /*0000*/  LDC R1, c[0x0][0x37c] ;  /* 0x0000df00ff017b82 */ /* 0x000e620000000800 */
[----:B------:R-:W2:Y:S01]  /*0010*/  S2R R65, SR_TID.X ;  /* 0x0000000000417919 */ /* 0x000ea20000002100 */
[----:B------:R-:W3:Y:S01]  /*0020*/  LDCU.64 UR4, c[0x0][0x890] ;  /* 0x00011200ff0477ac */ /* 0x000ee20008000a00 */
[----:B------:R-:W-:Y:S02]  /*0030*/  PRMT R53, RZ, 0x7610, R53 ;  /* 0x00007610ff357816 */ /* 0x000fe40000000035 */
[----:B------:R-:W-:Y:S01]  /*0040*/  ELECT P5, URZ, PT ;  /* 0x0000000000ff782f */ /* 0x000fe200038a0000 */
[----:B------:R-:W4:Y:S01]  /*0050*/  LDCU.64 UR40, c[0x0][0x358] ;  /* 0x00006b00ff2877ac */ /* 0x000f220008000a00 */
[----:B---3--:R-:W-:-:S04]  /*0060*/  UISETP.NE.U32.AND UP0, UPT, UR4, URZ, UPT ;  /* 0x000000ff0400728c */ /* 0x008fc8000bf05070 */
[----:B------:R-:W-:Y:S01]  /*0070*/  UISETP.NE.AND.EX UP0, UPT, UR5, URZ, UPT, UP0 ;  /* 0x000000ff0500728c */ /* 0x000fe2000bf05300 */
[----:B--2---:R-:W-:-:S05]  /*0080*/  SHF.R.U32.HI R58, RZ, 0x5, R65 ;  /* 0x00000005ff3a7819 */ /* 0x004fca0000011641 */
[----:B------:R-:W2:Y:S02]  /*0090*/  SHFL.IDX PT, R0, R58, RZ, 0x1f ;  /* 0x00001fff3a007589 */ /* 0x000ea400000e0000 */
[----:B--2---:R-:W-:Y:S01]  /*00a0*/  R2UR UR8, R0 ;  /* 0x00000000000872ca */ /* 0x004fe200000e0000 */
[----:B-1--4-:R-:W-:-:S14]  /*00b0*/  BRA.U UP0, `(.L_x_0) ;  /* 0x00000001002c7547 */ /* 0x012fdc000b800000 */
[----:B------:R-:W1:Y:S02]  /*00c0*/  LDCU.64 UR6, c[0x0][0x888] ;  /* 0x00011100ff0677ac */ /* 0x000e640008000a00 */
[----:B-1----:R-:W-:-:S04]  /*00d0*/  UISETP.NE.U32.AND UP0, UPT, UR6, URZ, UPT ;  /* 0x000000ff0600728c */ /* 0x002fc8000bf05070 */
[----:B------:R-:W-:-:S09]  /*00e0*/  UISETP.NE.AND.EX UP0, UPT, UR7, URZ, UPT, UP0 ;  /* 0x000000ff0700728c */ /* 0x000fd2000bf05300 */
[----:B------:R-:W-:Y:S05]  /*00f0*/  BRA.U !UP0, `(.L_x_1) ;  /* 0x0000000108107547 */ /* 0x000fea000b800000 */
[----:B------:R-:W1:Y:S02]  /*0100*/  LDC.64 R30, c[0x0][0x888] ;  /* 0x00022200ff1e7b82 */ /* 0x000e640000000a00 */
[----:B-1----:R1:W5:Y:S01]  /*0110*/  LDG.E R30, desc[UR40][R30.64] ;  /* 0x000000281e1e7981 */ /* 0x002362000c1e1900 */
[----:B------:R-:W-:Y:S01]  /*0120*/  HFMA2 R53, -RZ, RZ, 0, 5.9604644775390625e-08 ;  /* 0x00000001ff357431 */ /* 0x000fe200000001ff */
[----:B------:R-:W-:Y:S05]  /*0130*/  BRA `(.L_x_0) ;  /* 0x00000000000c7947 */ /* 0x000fea0003800000 */
.L_x_1:
[----:B------:R-:W1:Y:S01]  /*0140*/  LDCU UR6, c[0x0][0x880] ;  /* 0x00011000ff0677ac */ /* 0x000e620008000800 */
[----:B------:R-:W-:Y:S01]  /*0150*/  HFMA2 R53, -RZ, RZ, 0, 5.9604644775390625e-08 ;  /* 0x00000001ff357431 */ /* 0x000fe200000001ff */
[----:B-1----:R-:W-:-:S07]  /*0160*/  MOV R30, UR6 ;  /* 0x00000006001e7c02 */ /* 0x002fce0008000f00 */
.L_x_0:
[----:B------:R-:W2:Y:S02]  /*0170*/  LDCU.64 UR6, c[0x0][0x8b0] ;  /* 0x00011600ff0677ac */ /* 0x000ea40008000a00 */
[----:B--2---:R-:W-:-:S04]  /*0180*/  UISETP.NE.U32.AND UP0, UPT, UR6, URZ, UPT ;  /* 0x000000ff0600728c */ /* 0x004fc8000bf05070 */
[----:B------:R-:W-:-:S09]  /*0190*/  UISETP.NE.AND.EX UP0, UPT, UR7, URZ, UPT, UP0 ;  /* 0x000000ff0700728c */ /* 0x000fd2000bf05300 */
[----:B------:R-:W-:Y:S05]  /*01a0*/  BRA.U UP0, `(.L_x_2) ;  /* 0x0000000100247547 */ /* 0x000fea000b800000 */
[----:B------:R-:W2:Y:S02]  /*01b0*/  LDCU.64 UR6, c[0x0][0x8a8] ;  /* 0x00011500ff0677ac */ /* 0x000ea40008000a00 */
[----:B--2---:R-:W-:-:S04]  /*01c0*/  UISETP.NE.U32.AND UP0, UPT, UR6, URZ, UPT ;  /* 0x000000ff0600728c */ /* 0x004fc8000bf05070 */
[----:B------:R-:W-:-:S09]  /*01d0*/  UISETP.NE.AND.EX UP0, UPT, UR7, URZ, UPT, UP0 ;  /* 0x000000ff0700728c */ /* 0x000fd2000bf05300 */
[----:B------:R-:W-:Y:S05]  /*01e0*/  BRA.U !UP0, `(.L_x_3) ;  /* 0x00000001080c7547 */ /* 0x000fea000b800000 */
[----:B------:R-:W2:Y:S02]  /*01f0*/  LDC.64 R2, c[0x0][0x8a8] ;  /* 0x00022a00ff027b82 */ /* 0x000ea40000000a00 */
[----:B--2---:R2:W5:Y:S01]  /*0200*/  LDG.E R29, desc[UR40][R2.64] ;  /* 0x00000028021d7981 */ /* 0x004562000c1e1900 */
[----:B------:R-:W-:Y:S05]  /*0210*/  BRA `(.L_x_2) ;  /* 0x0000000000087947 */ /* 0x000fea0003800000 */
.L_x_3:
[----:B------:R-:W2:Y:S02]  /*0220*/  LDCU UR6, c[0x0][0x8a0] ;  /* 0x00011400ff0677ac */ /* 0x000ea40008000800 */
[----:B--2---:R-:W-:Y:S02]  /*0230*/  MOV R29, UR6 ;  /* 0x00000006001d7c02 */ /* 0x004fe40008000f00 */
.L_x_2:
[----:B------:R-:W-:Y:S01]  /*0240*/  IMAD.U32 R0, RZ, RZ, UR8 ;  /* 0x00000008ff007e24 */ /* 0x000fe2000f8e00ff */
[----:B------:R-:W-:Y:S04]  /*0250*/  BSSY.RECONVERGENT B0, `(.L_x_4) ;  /* 0x000000c000007945 */ /* 0x000fe80003800200 */
[C---:B------:R-:W-:Y:S02]  /*0260*/  ISETP.NE.OR P1, PT, R0.reuse, 0x1, !P5 ;  /* 0x000000010000780c */ /* 0x040fe40006f25670 */
[----:B------:R-:W-:-:S11]  /*0270*/  ISETP.NE.OR P0, PT, R0, 0x3, !P5 ;  /* 0x000000030000780c */ /* 0x000fd60006f05670 */
[----:B------:R-:W-:Y:S05]  /*0280*/  @P1 BRA `(.L_x_5) ;  /* 0x0000000000201947 */ /* 0x000fea0003800000 */
[----:B------:R-:W3:Y:S02]  /*0290*/  LDCU.64 UR6, c[0x0][0x348] ;  /* 0x00006900ff0677ac */ /* 0x000ee40008000a00 */
[----:B---3--:R-:W-:Y:S02]  /*02a0*/  UIADD3 UR10, UP1, UPT, UR6, 0x80, URZ ;  /* 0x00000080060a7890 */ /* 0x008fe4000ff3e0ff */
[----:B------:R-:W-:Y:S02]  /*02b0*/  UIADD3 UR6, UP0, UPT, UR6, 0x180, URZ ;  /* 0x0000018006067890 */ /* 0x000fe4000ff1e0ff */
[----:B------:R-:W-:Y:S02]  /*02c0*/  UIADD3.X UR11, UPT, UPT, URZ, UR7, URZ, UP1, !UPT ;  /* 0x00000007ff0b7290 */ /* 0x000fe40008ffe4ff */
[----:B------:R-:W-:-:S07]  /*02d0*/  UIADD3.X UR7, UPT, UPT, URZ, UR7, URZ, UP0, !UPT ;  /* 0x00000007ff077290 */ /* 0x000fce00087fe4ff */
[----:B------:R3:W-:Y:S02]  /*02e0*/  UTMACCTL.PF [UR10] ;  /* 0x000000000a0079b9 */ /* 0x0007e40008040000 */
[----:B------:R3:W-:Y:S02]  /*02f0*/  UTMACCTL.PF [UR6] ;  /* 0x00000000060079b9 */ /* 0x0007e40008040000 */
[----:B---3--:R-:W-:Y:S01]  /*0300*/  NOP ;  /* 0x0000000000007918 */ /* 0x008fe20000000000 */
.L_x_5:
[----:B------:R-:W-:Y:S05]  /*0310*/  BSYNC.RECONVERGENT B0 ;  /* 0x0000000000007941 */ /* 0x000fea0003800200 */
.L_x_4:
[----:B------:R-:W-:Y:S04]  /*0320*/  BSSY.RECONVERGENT B0, `(.L_x_6) ;  /* 0x000000a000007945 */ /* 0x000fe80003800200 */
        /* <DEDUP_REMOVED lines=9> */
.L_x_7:
[----:B------:R-:W-:Y:S05]  /*03c0*/  BSYNC.RECONVERGENT B0 ;  /* 0x0000000000007941 */ /* 0x000fea0003800200 */
.L_x_6:
[----:B------:R-:W3:Y:S01]  /*03d0*/  LDCU.64 UR6, c[0x0][0x888] ;  /* 0x00011100ff0677ac */ /* 0x000ee20008000a00 */
[----:B------:R-:W-:Y:S02]  /*03e0*/  UISETP.EQ.U32.AND UP1, UPT, UR4, URZ, UPT ;  /* 0x000000ff0400728c */ /* 0x000fe4000bf22070 */
[----:B------:R-:W-:Y:S02]  /*03f0*/  UPLOP3.LUT UP2, UPT, UPT, UPT, UPT, 0x80, 0x8 ;  /* 0x000000000008789c */ /* 0x000fe40003f4f070 */
[----:B---3--:R-:W-:-:S04]  /*0400*/  UISETP.NE.U32.AND UP0, UPT, UR6, URZ, UPT ;  /* 0x000000ff0600728c */ /* 0x008fc8000bf05070 */
[----:B------:R-:W-:-:S04]  /*0410*/  UISETP.NE.AND.EX UP0, UPT, UR7, URZ, UPT, UP0 ;  /* 0x000000ff0700728c */ /* 0x000fc8000bf05300 */
[----:B------:R-:W-:-:S04]  /*0420*/  UISETP.EQ.OR.EX UP3, UPT, UR5, URZ, !UP0, UP1 ;  /* 0x000000ff0500728c */ /* 0x000fc8000c762710 */
[----:B------:R-:W-:-:S05]  /*0430*/  UP2UR UR46, UPR, URZ, 0x8 ;  /* 0x00000008ff2e7883 */ /* 0x000fca0008000000 */
[----:B------:R-:W-:Y:S07]  /*0440*/  BRA.U !UP3, `(.L_x_8) ;  /* 0x000000010b207547 */ /* 0x000fee000b800000 */
[----:B-----5:R-:W-:Y:S01]  /*0450*/  R2UR UR6, R30 ;  /* 0x000000001e0672ca */ /* 0x020fe200000e0000 */
[----:B------:R-:W-:Y:S02]  /*0460*/  UISETP.NE.U32.AND UP2, UPT, UR4, URZ, UPT ;  /* 0x000000ff0400728c */ /* 0x000fe4000bf45070 */
[----:B------:R-:W-:Y:S02]  /*0470*/  USEL UR4, URZ, 0xffffffff, UP0 ;  /* 0xffffffffff047887 */ /* 0x000fe40008000000 */
[----:B------:R-:W-:-:S08]  /*0480*/  UISETP.NE.AND.EX UP2, UPT, UR5, URZ, UPT, UP2 ;  /* 0x000000ff0500728c */ /* 0x000fd0000bf45320 */
[----:B------:R-:W-:-:S04]  /*0490*/  UISETP.NE.AND UP1, UPT, UR6, URZ, UPT ;  /* 0x000000ff0600728c */ /* 0x000fc8000bf25270 */
[----:B------:R-:W-:-:S04]  /*04a0*/  @!UP2 USEL UR4, URZ, 0xffffffff, UP1 ;  /* 0xffffffffff04a887 */ /* 0x000fc80008800000 */
[----:B------:R-:W-:-:S04]  /*04b0*/  ULOP3.LUT UR4, UR4, 0x1, URZ, 0xc0, !UPT ;  /* 0x0000000104047892 */ /* 0x000fc8000f8ec0ff */
[----:B------:R-:W-:-:S11]  /*04c0*/  UISETP.NE.U32.AND UP2, UPT, UR4, 0x1, UPT ;  /* 0x000000010400788c */ /* 0x000fd6000bf45070 */
.L_x_8:
[----:B--2---:R-:W2:Y:S01]  /*04d0*/  SHFL.IDX PT, R2, R58, RZ, 0x1f ;  /* 0x00001fff3a027589 */ /* 0x004ea200000e0000 */
[----:B------:R-:W-:-:S04]  /*04e0*/  UISETP.NE.AND UP1, UPT, UR8, 0x2, UPT ;  /* 0x000000020800788c */ /* 0x000fc8000bf25270 */
[----:B------:R-:W-:Y:S01]  /*04f0*/  USEL UR6, URZ, 0x1, UP1 ;  /* 0x00000001ff067887 */ /* 0x000fe20008800000 */
[----:B--2---:R-:W-:-:S13]  /*0500*/  ISETP.NE.AND P0, PT, R2, RZ, PT ;  /* 0x000000ff0200720c */ /* 0x004fda0003f05270 */
[----:B------:R-:W-:Y:S05]  /*0510*/  @P0 BRA `(.L_x_9) ;  /* 0x00000004008c0947 */ /* 0x000fea0003800000 */
[----:B------:R-:W-:Y:S01]  /*0520*/  ELECT P0, URZ, PT ;  /* 0x0000000000ff782f */ /* 0x000fe20003800000 */
[----:B------:R-:W-:-:S12]  /*0530*/  BSSY.RECONVERGENT B0, `(.L_x_9) ;  /* 0x0000061000007945 */ /* 0x000fd80003800200 */
[----:B------:R-:W-:Y:S05]  /*0540*/  @!P0 BRA `(.L_x_10) ;  /* 0x00000004007c8947 */ /* 0x000fea0003800000 */
[----:B------:R-:W2:Y:S01]  /*0550*/  S2UR UR5, SR_CgaCtaId ;  /* 0x00000000000579c3 */ /* 0x000ea20000008800 */
[----:B------:R-:W-:Y:S01]  /*0560*/  UMOV UR7, 0x400 ;  /* 0x0000040000077882 */ /* 0x000fe20000000000 */
[----:B------:R-:W-:Y:S02]  /*0570*/  UMOV UR4, 0x1 ;  /* 0x0000000100047882 */ /* 0x000fe40000000000 */
[----:B------:R-:W-:-:S04]  /*0580*/  UIADD3 UR10, UPT, UPT, -UR4, 0x100000, URZ ;  /* 0x00100000040a7890 */ /* 0x000fc8000fffe1ff */
[----:B------:R-:W-:Y:S02]  /*0590*/  USHF.L.U32 UR11, UR10, 0xb, URZ ;  /* 0x0000000b0a0b7899 */ /* 0x000fe400080006ff */
[----:B------:R-:W-:Y:S02]  /*05a0*/  USHF.L.U32 UR10, UR10, 0x1, URZ ;  /* 0x000000010a0a7899 */ /* 0x000fe400080006ff */
[----:B--2---:R-:W-:Y:S01]  /*05b0*/  ULEA UR5, UR5, UR7, 0x18 ;  /* 0x0000000705057291 */ /* 0x004fe2000f8ec0ff */
[----:B------:R-:W2:Y:S11]  /*05c0*/  FENCE.VIEW.ASYNC.S ;  /* 0x00000000000073c6 */ /* 0x000eb60000000000 */
[----:B--2---:R2:W3:Y:S01]  /*05d0*/  SYNCS.EXCH.64 URZ, [UR5], UR10 ;  /* 0x0000000a05ff75b2 */ /* 0x0044e20008000100 */
[----:B------:R2:W4:Y:S01]  /*05e0*/  SYNCS.EXCH.64 URZ, [UR5+0x158], UR10 ;  /* 0x0001580a05ff75b2 */ /* 0x0005220008000100 */
[----:B------:R2:W1:Y:S01]  /*05f0*/  SYNCS.EXCH.64 URZ, [UR5+0x8], UR10 ;  /* 0x0000080a05ff75b2 */ /* 0x0004620008000100 */
        /* <DEDUP_REMOVED lines=82> */
[----:B------:R2:W1:Y:S02]  /*0b20*/  SYNCS.EXCH.64 URZ, [UR5+0x2a8], UR10 ;  /* 0x0002a80a05ff75b2 */ /* 0x0004640008000100 */
[----:B--234-:R-:W-:Y:S01]  /*0b30*/  NOP ;  /* 0x0000000000007918 */ /* 0x01cfe20000000000 */
.L_x_10:
[----:B------:R-:W-:Y:S05]  /*0b40*/  BSYNC.RECONVERGENT B0 ;  /* 0x0000000000007941 */ /* 0x000fea0003800200 */
.L_x_9:
[----:B------:R-:W2:Y:S01]  /*0b50*/  SHFL.IDX PT, R2, R58, RZ, 0x1f ;  /* 0x00001fff3a027589 */ /* 0x000ea200000e0000 */
[----:B------:R-:W-:Y:S01]  /*0b60*/  NOP ;  /* 0x0000000000007918 */ /* 0x000fe20000000000 */
[----:B--2---:R-:W-:-:S13]  /*0b70*/  ISETP.NE.AND P0, PT, R2, 0x1, PT ;  /* 0x000000010200780c */ /* 0x004fda0003f05270 */
[----:B------:R-:W-:Y:S05]  /*0b80*/  @P0 BRA `(.L_x_11) ;  /* 0x0000000000480947 */ /* 0x000fea0003800000 */
[----:B------:R-:W2:Y:S01]  /*0b90*/  S2UR UR7, SR_CgaCtaId ;  /* 0x00000000000779c3 */ /* 0x000ea20000008800 */
[----:B------:R-:W-:Y:S01]  /*0ba0*/  UMOV UR9, 0x400 ;  /* 0x0000040000097882 */ /* 0x000fe20000000000 */
[----:B------:R-:W-:Y:S01]  /*0bb0*/  UMOV UR5, 0x20 ;  /* 0x0000002000057882 */ /* 0x000fe20000000000 */
[----:B------:R-:W-:Y:S01]  /*0bc0*/  UMOV UR4, 0x80 ;  /* 0x0000008000047882 */ /* 0x000fe20000000000 */
[----:B------:R-:W-:-:S04]  /*0bd0*/  UIADD3 UR10, UPT, UPT, -UR5, 0x100000, URZ ;  /* 0x00100000050a7890 */ /* 0x000fc8000fffe1ff */
[----:B------:R-:W-:Y:S02]  /*0be0*/  USHF.L.U32 UR11, UR10, 0xb, URZ ;  /* 0x0000000b0a0b7899 */ /* 0x000fe400080006ff */
[----:B------:R-:W-:Y:S02]  /*0bf0*/  USHF.L.U32 UR10, UR10, 0x1, URZ ;  /* 0x000000010a0a7899 */ /* 0x000fe400080006ff */
[----:B------:R-:W-:-:S04]  /*0c00*/  UIADD3 UR4, UPT, UPT, -UR4, 0x100000, URZ ;  /* 0x0010000004047890 */ /* 0x000fc8000fffe1ff */
[----:B------:R-:W-:Y:S02]  /*0c10*/  USHF.L.U32 UR5, UR4, 0xb, URZ ;  /* 0x0000000b04057899 */ /* 0x000fe400080006ff */
[----:B------:R-:W-:Y:S01]  /*0c20*/  USHF.L.U32 UR4, UR4, 0x1, URZ ;  /* 0x0000000104047899 */ /* 0x000fe200080006ff */
[----:B------:R-:W-:Y:S01]  /*0c30*/  ELECT P0, URZ, PT ;  /* 0x0000000000ff782f */ /* 0x000fe20003800000 */
[----:B--2---:R-:W-:Y:S01]  /*0c40*/  ULEA UR7, UR7, UR9, 0x18 ;  /* 0x0000000907077291 */ /* 0x004fe2000f8ec0ff */
[----:B------:R-:W2:Y:S11]  /*0c50*/  FENCE.VIEW.ASYNC.S ;  /* 0x00000000000073c6 */ /* 0x000eb60000000000 */
[----:B--2---:R2:W3:Y:S01]  /*0c60*/  SYNCS.EXCH.64 URZ, [UR7+0x2b0], UR10 ;  /* 0x0002b00a07ff75b2 */ /* 0x0044e20008000100 */
[----:B------:R2:W4:Y:S01]  /*0c70*/  SYNCS.EXCH.64 URZ, [UR7+0x2c0], UR4 ;  /* 0x0002c00407ff75b2 */ /* 0x0005220008000100 */
[----:B------:R2:W1:Y:S01]  /*0c80*/  SYNCS.EXCH.64 URZ, [UR7+0x2b8], UR10 ;  /* 0x0002b80a07ff75b2 */ /* 0x0004620008000100 */
[----:B------:R2:W1:Y:S01]  /*0c90*/  SYNCS.EXCH.64 URZ, [UR7+0x2c8], UR4 ;  /* 0x0002c80407ff75b2 */ /* 0x0004620008000100 */
[----:B------:R-:W-:Y:S01]  /*0ca0*/  NOP ;  /* 0x0000000000007918 */ /* 0x000fe20000000000 */
.L_x_11:
[----:B------:R-:W2:Y:S01]  /*0cb0*/  SHFL.IDX PT, R2, R58, RZ, 0x1f ;  /* 0x00001fff3a027589 */ /* 0x000ea200000e0000 */
[----:B------:R-:W-:Y:S01]  /*0cc0*/  NOP ;  /* 0x0000000000007918 */ /* 0x000fe20000000000 */
[----:B--2---:R-:W-:-:S13]  /*0cd0*/  ISETP.NE.AND P0, PT, R2, 0x3, PT ;  /* 0x000000030200780c */ /* 0x004fda0003f05270 */
[----:B------:R-:W-:Y:S05]  /*0ce0*/  @P0 BRA `(.L_x_12) ;  /* 0x0000000000300947 */ /* 0x000fea0003800000 */
[----:B------:R-:W2:Y:S01]  /*0cf0*/  S2UR UR5, SR_CgaCtaId ;  /* 0x00000000000579c3 */ /* 0x000ea20000008800 */
[----:B------:R-:W-:Y:S01]  /*0d00*/  UMOV UR7, 0x400 ;  /* 0x0000040000077882 */ /* 0x000fe20000000000 */
[----:B------:R-:W-:Y:S01]  /*0d10*/  UMOV UR4, 0x20 ;  /* 0x0000002000047882 */ /* 0x000fe20000000000 */
[----:B------:R-:W-:Y:S01]  /*0d20*/  ELECT P0, URZ, PT ;  /* 0x0000000000ff782f */ /* 0x000fe20003800000 */
[----:B------:R-:W-:-:S04]  /*0d30*/  UIADD3 UR10, UPT, UPT, -UR4, 0x100000, URZ ;  /* 0x00100000040a7890 */ /* 0x000fc8000fffe1ff */
[----:B------:R-:W-:Y:S02]  /*0d40*/  USHF.L.U32 UR11, UR10, 0xb, URZ ;  /* 0x0000000b0a0b7899 */ /* 0x000fe400080006ff */
[----:B------:R-:W-:Y:S02]  /*0d50*/  USHF.L.U32 UR10, UR10, 0x1, URZ ;  /* 0x000000010a0a7899 */ /* 0x000fe400080006ff */
[----:B--2---:R-:W-:Y:S01]  /*0d60*/  ULEA UR5, UR5, UR7, 0x18 ;  /* 0x0000000705057291 */ /* 0x004fe2000f8ec0ff */
[----:B------:R-:W2:Y:S11]  /*0d70*/  FENCE.VIEW.ASYNC.S ;  /* 0x00000000000073c6 */ /* 0x000eb60000000000 */
[----:B--2---:R2:W1:Y:S01]  /*0d80*/  SYNCS.EXCH.64 URZ, [UR5+0x2d0], UR10 ;  /* 0x0002d00a05ff75b2 */ /* 0x0044620008000100 */
[----:B------:R2:W1:Y:S01]  /*0d90*/  SYNCS.EXCH.64 URZ, [UR5+0x2d8], UR10 ;  /* 0x0002d80a05ff75b2 */ /* 0x0004620008000100 */
[----:B------:R-:W-:Y:S01]  /*0da0*/  NOP ;  /* 0x0000000000007918 */ /* 0x000fe20000000000 */
.L_x_12:
[----:B------:R-:W3:Y:S01]  /*0db0*/  SHFL.IDX PT, R2, R58, RZ, 0x1f ;  /* 0x00001fff3a027589 */ /* 0x000ee200000e0000 */
[----:B------:R-:W-:Y:S01]  /*0dc0*/  NOP ;  /* 0x0000000000007918 */ /* 0x000fe20000000000 */
[----:B---3--:R-:W-:-:S13]  /*0dd0*/  ISETP.NE.AND P0, PT, R2, 0x4, PT ;  /* 0x000000040200780c */ /* 0x008fda0003f05270 */
[----:B------:R-:W-:Y:S05]  /*0de0*/  @P0 BRA `(.L_x_13) ;  /* 0x00000000004c0947 */ /* 0x000fea0003800000 */
[----:B--2---:R-:W2:Y:S01]  /*0df0*/  S2UR UR5, SR_CgaCtaId ;  /* 0x00000000000579c3 */ /* 0x004ea20000008800 */
[----:B------:R-:W-:Y:S01]  /*0e00*/  UMOV UR9, 0x100 ;  /* 0x0000010000097882 */ /* 0x000fe20000000000 */
[----:B------:R-:W-:Y:S01]  /*0e10*/  UMOV UR7, 0x400 ;  /* 0x0000040000077882 */ /* 0x000fe20000000000 */
[----:B------:R-:W-:Y:S01]  /*0e20*/  USEL UR9, UR9, 0xe0, UP2 ;  /* 0x000000e009097887 */ /* 0x000fe20009000000 */
[----:B------:R-:W-:Y:S01]  /*0e30*/  UMOV UR4, 0x1 ;  /* 0x0000000100047882 */ /* 0x000fe20000000000 */
[----:B------:R-:W-:Y:S01]  /*0e40*/  ELECT P0, URZ, PT ;  /* 0x0000000000ff782f */ /* 0x000fe20003800000 */
[----:B------:R-:W-:-:S04]  /*0e50*/  UIADD3 UR10, UPT, UPT, -UR4, 0x100000, URZ ;  /* 0x00100000040a7890 */ /* 0x000fc8000fffe1ff */
[----:B------:R-:W-:Y:S02]  /*0e60*/  USHF.L.U32 UR11, UR10, 0xb, URZ ;  /* 0x0000000b0a0b7899 */ /* 0x000fe400080006ff */
[----:B------:R-:W-:Y:S02]  /*0e70*/  USHF.L.U32 UR10, UR10, 0x1, URZ ;  /* 0x000000010a0a7899 */ /* 0x000fe400080006ff */
[----:B------:R-:W-:-:S04]  /*0e80*/  UIADD3 UR12, UPT, UPT, -UR9, 0x100000, URZ ;  /* 0x00100000090c7890 */ /* 0x000fc8000fffe1ff */
[----:B------:R-:W-:Y:S02]  /*0e90*/  USHF.L.U32 UR13, UR12, 0xb, URZ ;  /* 0x0000000b0c0d7899 */ /* 0x000fe400080006ff */
[----:B------:R-:W-:Y:S02]  /*0ea0*/  USHF.L.U32 UR12, UR12, 0x1, URZ ;  /* 0x000000010c0c7899 */ /* 0x000fe400080006ff */
[----:B--2---:R-:W-:Y:S01]  /*0eb0*/  ULEA UR5, UR5, UR7, 0x18 ;  /* 0x0000000705057291 */ /* 0x004fe2000f8ec0ff */
[----:B------:R-:W2:Y:S11]  /*0ec0*/  FENCE.VIEW.ASYNC.S ;  /* 0x00000000000073c6 */ /* 0x000eb60000000000 */
[----:B--2---:R3:W2:Y:S01]  /*0ed0*/  SYNCS.EXCH.64 URZ, [UR5+0x2e0], UR10 ;  /* 0x0002e00a05ff75b2 */ /* 0x0046a20008000100 */
[----:B------:R3:W1:Y:S01]  /*0ee0*/  SYNCS.EXCH.64 URZ, [UR5+0x2f0], UR12 ;  /* 0x0002f00c05ff75b2 */ /* 0x0006620008000100 */
[----:B------:R3:W1:Y:S01]  /*0ef0*/  SYNCS.EXCH.64 URZ, [UR5+0x2e8], UR10 ;  /* 0x0002e80a05ff75b2 */ /* 0x0006620008000100 */
[----:B------:R3:W1:Y:S02]  /*0f00*/  SYNCS.EXCH.64 URZ, [UR5+0x2f8], UR12 ;  /* 0x0002f80c05ff75b2 */ /* 0x0006640008000100 */
[----:B---3--:R-:W-:Y:S01]  /*0f10*/  NOP ;  /* 0x0000000000007918 */ /* 0x008fe20000000000 */
.L_x_13:
[----:B------:R-:W3:Y:S01]  /*0f20*/  SHFL.IDX PT, R2, R58, RZ, 0x1f ;  /* 0x00001fff3a027589 */ /* 0x000ee200000e0000 */
[----:B------:R-:W-:Y:S01]  /*0f30*/  NOP ;  /* 0x0000000000007918 */ /* 0x000fe20000000000 */
[----:B---3--:R-:W-:-:S13]  /*0f40*/  ISETP.NE.AND P0, PT, R2, 0x5, PT ;  /* 0x000000050200780c */ /* 0x008fda0003f05270 */
[----:B------:R-:W-:Y:S05]  /*0f50*/  @P0 BRA `(.L_x_14) ;  /* 0x0000000000580947 */ /* 0x000fea0003800000 */
[----:B------:R-:W3:Y:S01]  /*0f60*/  S2UR UR7, SR_CgaCtaId ;  /* 0x00000000000779c3 */ /* 0x000ee20000008800 */
[----:B------:R-:W-:Y:S01]  /*0f70*/  UMOV UR9, 0x400 ;  /* 0x0000040000097882 */ /* 0x000fe20000000000 */
[----:B--2---:R-:W-:Y:S01]  /*0f80*/  UMOV UR5, 0x1 ;  /* 0x0000000100057882 */ /* 0x004fe20000000000 */
        /* <DEDUP_REMOVED lines=8> */
[----:B---3--:R-:W-:Y:S01]  /*1010*/  ULEA UR7, UR7, UR9, 0x18 ;  /* 0x0000000907077291 */ /* 0x008fe2000f8ec0ff */
[----:B------:R-:W2:Y:S11]  /*1020*/  FENCE.VIEW.ASYNC.S ;  /* 0x00000000000073c6 */ /* 0x000eb60000000000 */
[----:B--2---:R3:W2:Y:S01]  /*1030*/  SYNCS.EXCH.64 URZ, [UR7+0x300], UR10 ;  /* 0x0003000a07ff75b2 */ /* 0x0046a20008000100 */
[----:B------:R3:W1:Y:S01]  /*1040*/  SYNCS.EXCH.64 URZ, [UR7+0x320], UR4 ;  /* 0x0003200407ff75b2 */ /* 0x0006620008000100 */
[----:B------:R3:W1:Y:S01]  /*1050*/  SYNCS.EXCH.64 URZ, [UR7+0x308], UR10 ;  /* 0x0003080a07ff75b2 */ /* 0x0006620008000100 */
[----:B------:R3:W1:Y:S01]  /*1060*/  SYNCS.EXCH.64 URZ, [UR7+0x328], UR4 ;  /* 0x0003280407ff75b2 */ /* 0x0006620008000100 */
[----:B------:R3:W1:Y:S01]  /*1070*/  SYNCS.EXCH.64 URZ, [UR7+0x310], UR10 ;  /* 0x0003100a07ff75b2 */ /* 0x0006620008000100 */
[----:B------:R3:W1:Y:S01]  /*1080*/  SYNCS.EXCH.64 URZ, [UR7+0x330], UR4 ;  /* 0x0003300407ff75b2 */ /* 0x0006620008000100 */
[----:B------:R3:W1:Y:S01]  /*1090*/  SYNCS.EXCH.64 URZ, [UR7+0x318], UR10 ;  /* 0x0003180a07ff75b2 */ /* 0x0006620008000100 */
[----:B------:R3:W1:Y:S02]  /*10a0*/  SYNCS.EXCH.64 URZ, [UR7+0x338], UR4 ;  /* 0x0003380407ff75b2 */ /* 0x0006640008000100 */
[----:B---3--:R-:W-:Y:S01]  /*10b0*/  NOP ;  /* 0x0000000000007918 */ /* 0x008fe20000000000 */
.L_x_14:
[----:B------:R-:W3:Y:S01]  /*10c0*/  SHFL.IDX PT, R2, R58, RZ, 0x1f ;  /* 0x00001fff3a027589 */ /* 0x000ee200000e0000 */
[----:B------:R-:W-:Y:S01]  /*10d0*/  NOP ;  /* 0x0000000000007918 */ /* 0x000fe20000000000 */
[----:B---3--:R-:W-:-:S13]  /*10e0*/  ISETP.NE.AND P0, PT, R2, 0x3, PT ;  /* 0x000000030200780c */ /* 0x008fda0003f05270 */
[----:B------:R-:W-:Y:S05]  /*10f0*/  @P0 BRA `(.L_x_15) ;  /* 0x0000000000380947 */ /* 0x000fea0003800000 */
[----:B--2---:R-:W2:Y:S01]  /*1100*/  S2UR UR5, SR_CgaCtaId ;  /* 0x00000000000579c3 */ /* 0x004ea20000008800 */
        /* <DEDUP_REMOVED lines=13> */
.L_x_15:
[----:B--2---:R-:W2:Y:S01]  /*11e0*/  S2UR UR5, SR_CTAID.X ;  /* 0x00000000000579c3 */ /* 0x004ea20000002500 */
[----:B------:R-:W-:-:S05]  /*11f0*/  CS2R.32 R52, SR_CgaSize ;  /* 0x0000000000347805 */ /* 0x000fca0000008a00 */
[----:B------:R-:W-:-:S05]  /*1200*/  IMAD R52, R52, -0xa0, RZ ;  /* 0xffffff6034347824 */ /* 0x000fca00078e02ff */
[----:B------:R-:W-:-:S14]  /*1210*/  R2UR UR9, R52 ;  /* 0x00000000340972ca */ /* 0x000fdc00000e0000 */
[----:B------:R-:W3:Y:S01]  /*1220*/  LDCU UR9, c[0x0][UR9+0x2b0] ;  /* 0x00005600090977ac */ /* 0x000ee20008000800 */
[----:B------:R-:W-:Y:S01]  /*1230*/  NOP ;  /* 0x0000000000007918 */ /* 0x000fe20000000000 */
[----:B------:R-:W-:-:S05]  /*1240*/  CS2R.32 R52, SR_CgaSize ;  /* 0x0000000000347805 */ /* 0x000fca0000008a00 */
[----:B------:R-:W-:-:S05]  /*1250*/  IMAD R52, R52, -0xa0, RZ ;  /* 0xffffff6034347824 */ /* 0x000fca00078e02ff */
[----:B------:R-:W-:-:S14]  /*1260*/  R2UR UR7, R52 ;  /* 0x00000000340772ca */ /* 0x000fdc00000e0000 */
[----:B------:R-:W4:Y:S01]  /*1270*/  LDCU UR7, c[0x0][UR7+0x2b4] ;  /* 0x00005680070777ac */ /* 0x000f220008000800 */
[----:B------:R-:W1:Y:S08]  /*1280*/  S2UR UR4, SR_CTAID.Y ;  /* 0x00000000000479c3 */ /* 0x000e700000002600 */
[----:B------:R-:W4:Y:S01]  /*1290*/  LDC R10, c[0x0][0xb24] ;  /* 0x0002c900ff0a7b82 */ /* 0x000f220000000800 */
[----:B--2---:R-:W-:-:S02]  /*12a0*/  I2FP.F32.U32 R50, UR5 ;  /* 0x0000000500327c45 */ /* 0x004fc40008201000 */
[----:B------:R-:W-:-:S05]  /*12b0*/  CS2R.32 R3, SR_CgaSize ;  /* 0x0000000000037805 */ /* 0x000fca0000008a00 */
[----:B------:R-:W-:-:S06]  /*12c0*/  IMAD R3, R3, -0xa0, RZ ;  /* 0xffffff6003037824 */ /* 0x000fcc00078e02ff */
[----:B------:R-:W2:Y:S01]  /*12d0*/  LDC R3, c[0x0][R3+0x2a0] ;  /* 0x0000a80003037b82 */ /* 0x000ea20000000800 */
[----:B------:R-:W-:Y:S01]  /*12e0*/  MOV R52, UR5 ;  /* 0x0000000500347c02 */ /* 0x000fe20008000f00 */
[----:B---3--:R-:W-:Y:S01]  /*12f0*/  FMUL R50, R50, UR9 ;  /* 0x0000000932327c20 */ /* 0x008fe20008400000 */
[----:B-1----:R-:W-:Y:S02]  /*1300*/  I2FP.F32.U32 R31, UR4 ;  /* 0x00000004001f7c45 */ /* 0x002fe40008201000 */
[----:B------:R-:W-:-:S05]  /*1310*/  CS2R.32 R2, SR_CgaSize ;  /* 0x0000000000027805 */ /* 0x000fca0000008a00 */
[----:B------:R-:W-:-:S06]  /*1320*/  IMAD R2, R2, -0xa0, RZ ;  /* 0xffffff6002027824 */ /* 0x000fcc00078e02ff */
[----:B------:R-:W1:Y:S01]  /*1330*/  LDC R2, c[0x0][R2+0x2a4] ;  /* 0x0000a90002027b82 */ /* 0x000e620000000800 */
[----:B------:R-:W-:Y:S01]  /*1340*/  MOV R51, UR4 ;  /* 0x0000000400337c02 */ /* 0x000fe20008000f00 */
[----:B------:R-:W3:Y:S01]  /*1350*/  F2I.U32.TRUNC.NTZ R50, R50 ;  /* 0x0000003200327305 */ /* 0x000ee2000020f000 */
[----:B----4-:R-:W-:-:S05]  /*1360*/  FMUL R31, R31, UR7 ;  /* 0x000000071f1f7c20 */ /* 0x010fca0008400000 */
[----:B------:R-:W-:Y:S01]  /*1370*/  BAR.SYNC.DEFER_BLOCKING 0x0 ;  /* 0x0000000000007b1d */ /* 0x000fe20000010000 */
[----:B------:R-:W-:-:S05]  /*1380*/  ISETP.GE.AND P0, PT, R10, 0x1, PT ;  /* 0x000000010a00780c */ /* 0x000fca0003f06270 */
[----:B------:R-:W4:Y:S02]  /*1390*/  F2I.U32.TRUNC.NTZ R31, R31 ;  /* 0x0000001f001f7305 */ /* 0x000f24000020f000 */
[----:B------:R-:W1:Y:S01]  /*13a0*/  S2UR UR36, SR_CTAID.Z ;  /* 0x00000000002479c3 */ /* 0x000e620000002700 */
[----:B---3--:R-:W-:-:S05]  /*13b0*/  IADD3 R50, PT, PT, -R50, RZ, RZ ;  /* 0x000000ff32327210 */ /* 0x008fca0007ffe1ff */
[----:B--2---:R-:W-:Y:S01]  /*13c0*/  IMAD R50, R3, R50, UR5 ;  /* 0x0000000503327e24 */ /* 0x004fe2000f8e0232 */
[----:B----4-:R-:W-:-:S05]  /*13d0*/  IADD3 R31, PT, PT, -R31, RZ, RZ ;  /* 0x000000ff1f1f7210 */ /* 0x010fca0007ffe1ff */
[----:B-1----:R-:W-:Y:S01]  /*13e0*/  IMAD R31, R2, R31, UR4 ;  /* 0x00000004021f7e24 */ /* 0x002fe2000f8e021f */
[----:B------:R-:W-:Y:S06]  /*13f0*/  @!P0 BRA `(.L_x_16) ;  /* 0x0000000000b88947 */ /* 0x000fec0003800000 */
[----:B------:R-:W1:Y:S01]  /*1400*/  LDC.64 R4, c[0x0][0xb18] ;  /* 0x0002c600ff047b82 */ /* 0x000e620000000a00 */
[----:B------:R-:W-:-:S07]  /*1410*/  ISETP.NE.AND P0, PT, R10, 0x1, PT ;  /* 0x000000010a00780c */ /* 0x000fce0003f05270 */
[----:B------:R-:W2:Y:S08]  /*1420*/  LDC R9, c[0x0][0xb0c] ;  /* 0x0002c300ff097b82 */ /* 0x000eb00000000800 */
[----:B------:R-:W3:Y:S08]  /*1430*/  LDC R12, c[0x0][0x370] ;  /* 0x0000dc00ff0c7b82 */ /* 0x000ef00000000800 */
[----:B------:R-:W4:Y:S01]  /*1440*/  LDC R11, c[0x0][0x374] ;  /* 0x0000dd00ff0b7b82 */ /* 0x000f220000000800 */
[----:B-1----:R-:W-:-:S07]  /*1450*/  ISETP.NE.AND P1, PT, R4, 0x1, PT ;  /* 0x000000010400780c */ /* 0x002fce0003f25270 */
[----:B------:R-:W3:Y:S01]  /*1460*/  LDC.64 R6, c[0x0][0xb10] ;  /* 0x0002c400ff067b82 */ /* 0x000ee20000000a00 */
[----:B--2---:R-:W-:-:S07]  /*1470*/  ISETP.NE.AND P2, PT, R9, 0x1, PT ;  /* 0x000000010900780c */ /* 0x004fce0003f45270 */
[----:B------:R-:W1:Y:S08]  /*1480*/  LDC R8, c[0x0][0xb20] ;  /* 0x0002c800ff087b82 */ /* 0x000e700000000800 */
[----:B------:R-:W2:Y:S01]  /*1490*/  LDC.64 R2, c[0x0][0xb28] ;  /* 0x0002ca00ff027b82 */ /* 0x000ea20000000a00 */
[----:B----4-:R-:W-:-:S04]  /*14a0*/  IMAD.HI.U32 R13, R11, R5, RZ ;  /* 0x000000050b0d7227 */ /* 0x010fc800078e00ff */
[----:B------:R-:W-:-:S04]  /*14b0*/  IMAD.HI.U32 R5, R51, R5, RZ ;  /* 0x0000000533057227 */ /* 0x000fc800078e00ff */
[----:B---3--:R-:W-:-:S05]  /*14c0*/  IMAD.HI.U32 R14, R12, R6, RZ ;  /* 0x000000060c0e7227 */ /* 0x008fca00078e00ff */
[-C--:B------:R-:W-:Y:S01]  /*14d0*/  @P2 SHF.R.U32.HI R12, RZ, R7.reuse, R14 ;  /* 0x00000007ff0c2219 */ /* 0x080fe2000001160e */
[C---:B------:R-:W-:Y:S01]  /*14e0*/  IMAD.HI.U32 R14, R52.reuse, R6, RZ ;  /* 0x00000006340e7227 */ /* 0x040fe200078e00ff */
[-C--:B-1----:R-:W-:Y:S02]  /*14f0*/  @P1 SHF.R.U32.HI R11, RZ, R8.reuse, R13 ;  /* 0x00000008ff0b1219 */ /* 0x082fe4000001160d */
[----:B------:R-:W-:Y:S02]  /*1500*/  SHF.R.U32.HI R5, RZ, R8, R5 ;  /* 0x00000008ff057219 */ /* 0x000fe40000011605 */
[----:B------:R-:W-:Y:S02]  /*1510*/  SHF.R.U32.HI R14, RZ, R7, R14 ;  /* 0x00000007ff0e7219 */ /* 0x000fe4000001160e */
[----:B------:R-:W-:Y:S01]  /*1520*/  SEL R5, R51, R5, !P1 ;  /* 0x0000000533057207 */ /* 0x000fe20004800000 */
[----:B--2---:R-:W-:Y:S01]  /*1530*/  IMAD.HI.U32 R13, R11, R2, RZ ;  /* 0x000000020b0d7227 */ /* 0x004fe200078e00ff */
[----:B------:R-:W-:-:S03]  /*1540*/  SEL R14, R52, R14, !P2 ;  /* 0x0000000e340e7207 */ /* 0x000fc60005000000 */
[----:B------:R-:W-:Y:S01]  /*1550*/  IMAD.HI.U32 R6, R12, R2, RZ ;  /* 0x000000020c067227 */ /* 0x000fe200078e00ff */
[----:B------:R-:W-:-:S04]  /*1560*/  @P0 SHF.R.U32.HI R11, RZ, R3, R13 ;  /* 0x00000003ff0b0219 */ /* 0x000fc8000001160d */
[----:B------:R-:W-:Y:S01]  /*1570*/  @P0 SHF.R.U32.HI R12, RZ, R3, R6 ;  /* 0x00000003ff0c0219 */ /* 0x000fe20000011606 */
[----:B------:R-:W-:-:S04]  /*1580*/  IMAD R11, R11, R10, RZ ;  /* 0x0000000a0b0b7224 */ /* 0x000fc800078e02ff */
[----:B------:R-:W-:Y:S01]  /*1590*/  IMAD R6, R12, R10, RZ ;  /* 0x0000000a0c067224 */ /* 0x000fe200078e02ff */
[----:B------:R-:W-:-:S04]  /*15a0*/  ISETP.GE.AND P1, PT, R5, R11, PT ;  /* 0x0000000b0500720c */ /* 0x000fc80003f26270 */
[----:B------:R-:W-:Y:S01]  /*15b0*/  ISETP.GE.OR P1, PT, R14, R6, P1 ;  /* 0x000000060e00720c */ /* 0x000fe20000f26670 */
[----:B------:R-:W-:-:S05]  /*15c0*/  IMAD.HI.U32 R6, R5, R2, RZ ;  /* 0x0000000205067227 */ /* 0x000fca00078e00ff */
[----:B------:R-:W-:-:S04]  /*15d0*/  SHF.R.U32.HI R6, RZ, R3, R6 ;  /* 0x00000003ff067219 */ /* 0x000fc80000011606 */
[----:B------:R-:W-:-:S03]  /*15e0*/  SEL R6, R5, R6, !P0 ;  /* 0x0000000605067207 */ /* 0x000fc60004000000 */
[----:B------:R-:W-:Y:S01]  /*15f0*/  @!P1 IMAD.HI.U32 R7, R14, R2, RZ ;  /* 0x000000020e079227 */ /* 0x000fe200078e00ff */
[----:B------:R-:W-:-:S04]  /*1600*/  IADD3 R2, PT, PT, -R6, RZ, RZ ;  /* 0x000000ff06027210 */ /* 0x000fc80007ffe1ff */
[----:B------:R-:W-:Y:S01]  /*1610*/  @!P1 SHF.R.U32.HI R3, RZ, R3, R7 ;  /* 0x00000003ff039219 */ /* 0x000fe20000011607 */
[----:B------:R-:W-:Y:S01]  /*1620*/  IMAD R2, R10, R2, R5 ;  /* 0x000000020a027224 */ /* 0x000fe200078e0205 */
[----:B------:R-:W-:Y:S02]  /*1630*/  IADD3 R7, PT, PT, -R5, RZ, RZ ;  /* 0x000000ff05077210 */ /* 0x000fe40007ffe1ff */
[----:B------:R-:W-:-:S03]  /*1640*/  @!P1 SEL R3, R14, R3, !P0 ;  /* 0x000000030e039207 */ /* 0x000fc60004000000 */
[----:B------:R-:W-:Y:S02]  /*1650*/  IMAD R7, R4, R7, R51 ;  /* 0x0000000704077224 */ /* 0x000fe400078e0233 */
[--C-:B------:R-:W-:Y:S02]  /*1660*/  @!P1 IMAD.IADD R6, R6, 0x1, -R3.reuse ;  /* 0x0000000106069824 */ /* 0x100fe400078e0a03 */
[----:B------:R-:W-:Y:S01]  /*1670*/  @!P1 IMAD R3, R2, R12, R3 ;  /* 0x0000000c02039224 */ /* 0x000fe200078e0203 */
[----:B------:R-:W-:Y:S01]  /*1680*/  IADD3 R2, PT, PT, -R14, RZ, RZ ;  /* 0x000000ff0e027210 */ /* 0x000fe20007ffe1ff */
[----:B------:R-:W-:Y:S02]  /*1690*/  @!P1 IMAD R5, R6, R10, R14 ;  /* 0x0000000a06059224 */ /* 0x000fe400078e020e */
[----:B------:R-:W-:Y:S02]  /*16a0*/  @!P1 IMAD.MOV.U32 R14, RZ, RZ, R3 ;  /* 0x000000ffff0e9224 */ /* 0x000fe400078e0003 */
[----:B------:R-:W-:-:S02]  /*16b0*/  IMAD R2, R9, R2, R52 ;  /* 0x0000000209027224 */ /* 0x000fc400078e0234 */
[----:B------:R-:W-:Y:S02]  /*16c0*/  IMAD R51, R5, R4, R7 ;  /* 0x0000000405337224 */ /* 0x000fe400078e0207 */
[----:B------:R-:W-:Y:S02]  /*16d0*/  IMAD R52, R14, R9, R2 ;  /* 0x000000090e347224 */ /* 0x000fe400078e0202 */
.L_x_16:
[----:B------:R-:W1:Y:S01]  /*16e0*/  LDCU UR4, c[0x0][0xb30] ;  /* 0x00016600ff0477ac */ /* 0x000e620008000800 */
[----:B------:R-:W2:Y:S08]  /*16f0*/  S2UR UR37, SR_CgaCtaId ;  /* 0x00000000002579c3 */ /* 0x000eb00000008800 */
[----:B------:R-:W3:Y:S01]  /*1700*/  LDC R22, c[0x0][0xb24] ;  /* 0x0002c900ff167b82 */ /* 0x000ee20000000800 */
[----:B-1----:R-:W-:-:S09]  /*1710*/  UISETP.NE.AND UP1, UPT, UR4, 0x1, UPT ;  /* 0x000000010400788c */ /* 0x002fd2000bf25270 */
[----:B--2---:R-:W-:Y:S05]  /*1720*/  BRA.U UP1, `(.L_x_17) ;  /* 0x0000000101407547 */ /* 0x004fea000b800000 */
[----:B------:R-:W1:Y:S08]  /*1730*/  LDC.64 R4, c[0x0][0xb10] ;  /* 0x0002c400ff047b82 */ /* 0x000e700000000a00 */
[----:B------:R-:W2:Y:S08]  /*1740*/  LDC.64 R2, c[0x0][0xb18] ;  /* 0x0002c600ff027b82 */ /* 0x000eb00000000a00 */
[----:B------:R-:W4:Y:S08]  /*1750*/  LDC R6, c[0x0][0xb20] ;  /* 0x0002c800ff067b82 */ /* 0x000f300000000800 */
[----:B------:R-:W3:Y:S01]  /*1760*/  LDC R7, c[0x0][0xb0c] ;  /* 0x0002c300ff077b82 */ /* 0x000ee20000000800 */
[----:B-1----:R-:W-:-:S05]  /*1770*/  IMAD.HI.U32 R4, R52, R4, RZ ;  /* 0x0000000434047227 */ /* 0x002fca00078e00ff */
[----:B------:R-:W-:Y:S01]  /*1780*/  SHF.R.U32.HI R4, RZ, R5, R4 ;  /* 0x00000005ff047219 */ /* 0x000fe20000011604 */
[----:B--2---:R-:W-:Y:S01]  /*1790*/  IMAD.HI.U32 R3, R51, R3, RZ ;  /* 0x0000000333037227 */ /* 0x004fe200078e00ff */
[----:B------:R-:W-:-:S04]  /*17a0*/  ISETP.NE.AND P0, PT, R2, 0x1, PT ;  /* 0x000000010200780c */ /* 0x000fc80003f05270 */
[----:B----4-:R-:W-:-:S04]  /*17b0*/  SHF.R.U32.HI R3, RZ, R6, R3 ;  /* 0x00000006ff037219 */ /* 0x010fc80000011603 */
[----:B------:R-:W-:Y:S02]  /*17c0*/  SEL R3, R51, R3, !P0 ;  /* 0x0000000333037207 */ /* 0x000fe40004000000 */
[----:B---3--:R-:W-:-:S04]  /*17d0*/  ISETP.NE.AND P1, PT, R7, 0x1, PT ;  /* 0x000000010700780c */ /* 0x008fc80003f25270 */
[----:B------:R-:W-:-:S05]  /*17e0*/  SEL R4, R52, R4, !P1 ;  /* 0x0000000434047207 */ /* 0x000fca0004800000 */
[----:B------:R-:W-:Y:S02]  /*17f0*/  IMAD.IADD R5, R3, 0x1, -R4 ;  /* 0x0000000103057824 */ /* 0x000fe400078e0a04 */
[----:B------:R-:W-:Y:S02]  /*1800*/  IMAD.IADD R3, R4, 0x1, -R3 ;  /* 0x0000000104037824 */ /* 0x000fe400078e0a03 */
[----:B------:R-:W-:Y:S02]  /*1810*/  IMAD R52, R5, R7, R52 ;  /* 0x0000000705347224 */ /* 0x000fe400078e0234 */
[----:B------:R-:W-:-:S07]  /*1820*/  IMAD R51, R3, R2, R51 ;  /* 0x0000000203337224 */ /* 0x000fce00078e0233 */
.L_x_17:
[----:B------:R-:W-:Y:S01]  /*1830*/  BAR.SYNC.DEFER_BLOCKING 0x0 ;  /* 0x0000000000007b1d */ /* 0x000fe20000010000 */
[----:B------:R-:W-:Y:S01]  /*1840*/  UISETP.NE.AND UP1, UPT, UR8, 0x2, UPT ;  /* 0x000000020800788c */ /* 0x000fe2000bf25270 */
[----:B------:R-:W-:Y:S02]  /*1850*/  ISETP.NE.OR P5, PT, R0, 0x2, !P5 ;  /* 0x000000020000780c */ /* 0x000fe40006fa5670 */
[----:B------:R-:W-:-:S06]  /*1860*/  LOP3.LUT R2, R65, 0x1f, RZ, 0xc0, !PT ;  /* 0x0000001f41027812 */ /* 0x000fcc00078ec0ff */
[----:B------:R-:W-:Y:S05]  /*1870*/  BRA.U UP1, `(.L_x_18) ;  /* 0x0000002501d87547 */ /* 0x000fea000b800000 */
[----:B------:R-:W1:Y:S01]  /*1880*/  LDCU UR13, c[0x0][0x38c] ;  /* 0x00007180ff0d77ac */ /* 0x000e620008000800 */
[----:B------:R-:W2:Y:S01]  /*1890*/  LDC R8, c[0x0][0x370] ;  /* 0x0000dc00ff087b82 */ /* 0x000ea20000000800 */
[----:B------:R-:W-:Y:S01]  /*18a0*/  PLOP3.LUT P1, PT, PT, PT, UP2, 0x80, 0x8 ;  /* 0x000000000008781c */ /* 0x000fe20003f2f028 */
[----:B------:R-:W-:Y:S01]  /*18b0*/  IMAD.MOV.U32 R15, RZ, RZ, 0x1 ;  /* 0x00000001ff0f7424 */ /* 0x000fe200078e00ff */
[----:B------:R-:W-:Y:S01]  /*18c0*/  ISETP.EQ.OR P4, PT, R2, RZ, P5 ;  /* 0x000000ff0200720c */ /* 0x000fe20002f82670 */
[----:B------:R-:W-:Y:S01]  /*18d0*/  IMAD.MOV.U32 R14, RZ, RZ, RZ ;  /* 0x000000ffff0e7224 */ /* 0x000fe200078e00ff */
[----:B------:R-:W-:Y:S02]  /*18e0*/  PLOP3.LUT P1, PT, P1, PT, PT, 0x8, 0x80 ;  /* 0x000000000080781c */ /* 0x000fe40000f2e170 */
[----:B------:R-:W-:Y:S01]  /*18f0*/  CS2R R12, SRZ ;  /* 0x00000000000c7805 */ /* 0x000fe2000001ff00 */
[----:B------:R-:W-:Y:S01]  /*1900*/  IMAD.MOV.U32 R11, RZ, RZ, 0x1 ;  /* 0x00000001ff0b7424 */ /* 0x000fe200078e00ff */
[----:B------:R-:W4:Y:S01]  /*1910*/  LDC R0, c[0x0][0x374] ;  /* 0x0000dd00ff007b82 */ /* 0x000f220000000800 */
[----:B------:R-:W2:Y:S01]  /*1920*/  LDCU.64 UR22, c[0x0][0x348] ;  /* 0x00006900ff1677ac */ /* 0x000ea20008000a00 */
[----:B------:R-:W-:Y:S01]  /*1930*/  UMOV UR6, URZ ;  /* 0x000000ff00067c82 */ /* 0x000fe20008000000 */
[----:B-1----:R-:W-:-:S04]  /*1940*/  UIADD3 UR5, UPT, UPT, UR13, 0x3f, URZ ;  /* 0x0000003f0d057890 */ /* 0x002fc8000fffe0ff */
[----:B------:R-:W-:-:S04]  /*1950*/  USHF.R.S32.HI UR4, URZ, 0x1f, UR5 ;  /* 0x0000001fff047899 */ /* 0x000fc80008011405 */
[----:B------:R-:W-:-:S04]  /*1960*/  ULEA.HI UR4, UR4, UR5, URZ, 0x6 ;  /* 0x0000000504047291 */ /* 0x000fc8000f8f30ff */
[----:B------:R-:W-:Y:S02]  /*1970*/  USHF.R.S32.HI UR15, URZ, 0x6, UR4 ;  /* 0x00000006ff0f7899 */ /* 0x000fe40008011404 */
[----:B------:R-:W-:Y:S02]  /*1980*/  UIADD3 UR4, UPT, UPT, UR13, -0x1, URZ ;  /* 0xffffffff0d047890 */ /* 0x000fe4000fffe0ff */
[----:B------:R-:W-:Y:S02]  /*1990*/  UISETP.LT.U32.AND UP0, UPT, UR15, 0x2b, UPT ;  /* 0x0000002b0f00788c */ /* 0x000fe4000bf01070 */
[----:B------:R-:W-:Y:S02]  /*19a0*/  UISETP.GE.U32.AND UP1, UPT, UR4, -0x7f, UPT ;  /* 0xffffff810400788c */ /* 0x000fe4000bf26070 */
[----:B------:R-:W-:Y:S02]  /*19b0*/  USEL UR14, UR15, 0x2b, UP0 ;  /* 0x0000002b0f0e7887 */ /* 0x000fe40008000000 */
[----:B------:R-:W-:-:S02]  /*19c0*/  UIADD3 UR13, UPT, UPT, UR13, 0x7e, URZ ;  /* 0x0000007e0d0d7890 */ /* 0x000fc4000fffe0ff */
[----:B------:R-:W-:Y:S02]  /*19d0*/  UIADD3 UR5, UPT, UPT, UR14, -0x1, URZ ;  /* 0xffffffff0e057890 */ /* 0x000fe4000fffe0ff */
[----:B------:R-:W-:-:S03]  /*19e0*/  UIADD3 UR7, UPT, UPT, UR15, -UR14, URZ ;  /* 0x8000000e0f077290 */ /* 0x000fc6000fffe0ff */
[----:B------:R-:W-:-:S04]  /*19f0*/  @UP1 UIADD3 UR5, UPT, UPT, UR14, URZ, URZ ;  /* 0x000000ff0e051290 */ /* 0x000fc8000fffe0ff */
[----:B--2---:R-:W-:-:S12]  /*1a00*/  UIADD3 UR5, UPT, UPT, UR5, 0x1, URZ ;  /* 0x0000000105057890 */ /* 0x004fd8000fffe0ff */
.L_x_36:
[----:B------:R-:W-:Y:S01]  /*1a10*/  UISETP.NE.AND UP0, UPT, UR37, URZ, UPT ;  /* 0x000000ff2500728c */ /* 0x000fe2000bf05270 */
[----:B------:R-:W1:Y:S08]  /*1a20*/  S2UR UR37, SR_CgaCtaId ;  /* 0x00000000002579c3 */ /* 0x000e700000008800 */
[----:B------:R-:W-:Y:S05]  /*1a30*/  BRA.U UP0, `(.L_x_19) ;  /* 0x0000000100347547 */ /* 0x000fea000b800000 */
[----:B------:R-:W2:Y:S01]  /*1a40*/  S2R R2, SR_CgaCtaId ;  /* 0x0000000000027919 */ /* 0x000ea20000008800 */
[----:B------:R-:W-:-:S04]  /*1a50*/  MOV R3, 0x400 ;  /* 0x0000040000037802 */ /* 0x000fc80000000f00 */
[----:B--2---:R-:W-:Y:S02]  /*1a60*/  LEA R2, R2, R3, 0x18 ;  /* 0x0000000302027211 */ /* 0x004fe400078ec0ff */
[----:B------:R-:W-:-:S03]  /*1a70*/  SHF.L.U32 R3, R11, 0x1f, RZ ;  /* 0x0000001f0b037819 */ /* 0x000fc600000006ff */
[----:B------:R-:W-:-:S04]  /*1a80*/  IMAD R2, R12, 0x8, R2 ;  /* 0x000000080c027824 */ /* 0x000fc800078e0202 */
[----:B------:R-:W2:Y:S02]  /*1a90*/  SYNCS.PHASECHK.TRANS64.TRYWAIT P0, [R2+URZ+0x350], R3 ;  /* 0x00035003020075a7 */ /* 0x000ea400080011ff */
[----:B--2---:R-:W-:Y:S05]  /*1aa0*/  @!P0 BRA `(.L_x_20) ;  /* 0x0000005c009c8947 */ /* 0x004fea0003800000 */
.L_x_142:
[----:B------:R-:W-:Y:S01]  /*1ab0*/  VIADD R12, R12, 0x1 ;  /* 0x000000010c0c7836 */ /* 0x000fe20000000000 */
[----:B------:R2:W-:Y:S04]  /*1ac0*/  SYNCS.ARRIVE.TRANS64.A1T0 RZ, [R2+URZ+0x340], RZ ;  /* 0x000340ff02ff79a7 */ /* 0x0005e800081000ff */
[----:B------:R-:W-:-:S04]  /*1ad0*/  ISETP.NE.AND P0, PT, R12, 0x2, PT ;  /* 0x000000020c00780c */ /* 0x000fc80003f05270 */
[----:B------:R-:W-:Y:S02]  /*1ae0*/  SEL R12, R12, RZ, P0 ;  /* 0x000000ff0c0c7207 */ /* 0x000fe40000000000 */
[----:B--2---:R-:W-:-:S04]  /*1af0*/  SEL R2, RZ, 0x1, P0 ;  /* 0x00000001ff027807 */ /* 0x004fc80000000000 */
[----:B------:R-:W-:-:S07]  /*1b00*/  LOP3.LUT R11, R11, R2, RZ, 0x3c, !PT ;  /* 0x000000020b0b7212 */ /* 0x000fce00078e3cff */
.L_x_19:
[----:B------:R-:W-:Y:S01]  /*1b10*/  UMOV UR4, 0x400 ;  /* 0x0000040000047882 */ /* 0x000fe20000000000 */
[----:B------:R-:W-:Y:S01]  /*1b20*/  SHF.L.U32 R2, R15, 0x1f, RZ ;  /* 0x0000001f0f027819 */ /* 0x000fe200000006ff */
[----:B-1----:R-:W-:Y:S01]  /*1b30*/  ULEA UR4, UR37, UR4, 0x18 ;  /* 0x0000000425047291 */ /* 0x002fe2000f8ec0ff */
[----:B------:R-:W-:Y:S01]  /*1b40*/  R2UR UR35, R52 ;  /* 0x00000000342372ca */ /* 0x000fe200000e0000 */
[----:B------:R-:W-:Y:S01]  /*1b50*/  UISETP.GE.U32.AND UP0, UPT, UR13, 0x7f, UPT ;  /* 0x0000007f0d00788c */ /* 0x000fe2000bf06070 */
[----:B------:R-:W-:Y:S01]  /*1b60*/  R2UR UR11, R51 ;  /* 0x00000000330b72ca */ /* 0x000fe200000e0000 */
[----:B------:R-:W-:Y:S01]  /*1b70*/  ULEA UR8, UR6, UR4, 0x3 ;  /* 0x0000000406087291 */ /* 0x000fe2000f8e18ff */
[----:B------:R-:W-:-:S08]  /*1b80*/  UMOV UR24, URZ ;  /* 0x000000ff00187c82 */ /* 0x000fd00008000000 */
[----:B------:R1:W2:Y:S01]  /*1b90*/  SYNCS.PHASECHK.TRANS64.TRYWAIT P0, [UR8+0x158], R2 ;  /* 0x00015802ff0075a7 */ /* 0x0002a20008001108 */
[----:B------:R-:W-:Y:S02]  /*1ba0*/  USHF.L.U32 UR35, UR35, 0x6, URZ ;  /* 0x0000000623237899 */ /* 0x000fe400080006ff */
[----:B------:R-:W-:Y:S01]  /*1bb0*/  USHF.L.U32 UR11, UR11, 0x4, URZ ;  /* 0x000000040b0b7899 */ /* 0x000fe200080006ff */
[----:B------:R-:W-:Y:S11]  /*1bc0*/  BRA.U !UP0, `(.L_x_21) ;  /* 0x0000000108a87547 */ /* 0x000ff6000b800000 */
[----:B------:R-:W-:Y:S01]  /*1bd0*/  UMOV UR16, URZ ;  /* 0x000000ff00107c82 */ /* 0x000fe20008000000 */
[----:B------:R-:W-:-:S05]  /*1be0*/  UMOV UR17, UR6 ;  /* 0x0000000600117c82 */ /* 0x000fca0008000000 */
.L_x_26:
[----:B-1----:R-:W-:Y:S01]  /*1bf0*/  ULEA UR33, UR17, UR4, 0x3 ;  /* 0x0000000411217291 */ /* 0x002fe2000f8e18ff */
[----:B--2---:R-:W-:Y:S01]  /*1c00*/  @!P5 MOV R3, 0x1400 ;  /* 0x000014000003d802 */ /* 0x004fe20000000f00 */
[----:B--2---:R-:W-:Y:S10]  /*1c10*/  @P0 BRA `(.L_x_22) ;  /* 0x00000000000c0947 */ /* 0x004ff40003800000 */
[----:B------:R-:W-:-:S04]  /*1c20*/  SHF.L.U32 R4, R15, 0x1f, RZ ;  /* 0x0000001f0f047819 */ /* 0x000fc800000006ff */
[----:B------:R-:W2:Y:S02]  /*1c30*/  SYNCS.PHASECHK.TRANS64.TRYWAIT P0, [UR33+0x158], R4 ;  /* 0x00015804ff0075a7 */ /* 0x000ea40008001121 */
[----:B--2---:R-:W-:Y:S05]  /*1c40*/  @!P0 BRA `(.L_x_23) ;  /* 0x0000005c00488947 */ /* 0x004fea0003800000 */
.L_x_22:
[----:B------:R2:W-:Y:S01]  /*1c50*/  @!P5 SYNCS.ARRIVE.TRANS64 RZ, [UR33], R3 ;  /* 0x00000003ffffd9a7 */ /* 0x0005e20008000021 */
[----:B------:R-:W-:Y:S04]  /*1c60*/  BSSY.RECONVERGENT B0, `(.L_x_24) ;  /* 0x0000003000007945 */ /* 0x000fe80003800200 */
[----:B------:R-:W-:Y:S05]  /*1c70*/  @P4 BRA `(.L_x_25) ;  /* 0x0000000000044947 */ /* 0x000fea0003800000 */
[----:B------:R-:W-:Y:S05]  /*1c80*/  BPT.TRAP 0x1 ;  /* 0x000000040000795c */ /* 0x000fea0000300000 */
.L_x_25:
[----:B------:R-:W-:Y:S05]  /*1c90*/  BSYNC.RECONVERGENT B0 ;  /* 0x0000000000007941 */ /* 0x000fea0003800200 */
.L_x_24:
[----:B------:R-:W-:Y:S02]  /*1ca0*/  UIADD3 UR6, UPT, UPT, UR17, 0x1, URZ ;  /* 0x0000000111067890 */ /* 0x000fe4000fffe0ff */
[----:B------:R-:W-:Y:S02]  /*1cb0*/  ULEA UR32, UR17, UR4, 0xc ;  /* 0x0000000411207291 */ /* 0x000fe4000f8e60ff */
[----:B------:R-:W-:Y:S02]  /*1cc0*/  UISETP.NE.AND UP0, UPT, UR6, 0x2b, UPT ;  /* 0x0000002b0600788c */ /* 0x000fe4000bf05270 */
[----:B------:R-:W-:Y:S02]  /*1cd0*/  UIADD3 UR26, UP1, UPT, UR22, 0x80, URZ ;  /* 0x00000080161a7890 */ /* 0x000fe4000ff3e0ff */
[----:B------:R-:W-:Y:S02]  /*1ce0*/  USEL UR9, URZ, 0x1, UP0 ;  /* 0x00000001ff097887 */ /* 0x000fe40008000000 */
[----:B------:R-:W-:-:S02]  /*1cf0*/  USEL UR6, UR6, URZ, UP0 ;  /* 0x000000ff06067287 */ /* 0x000fc40008000000 */
[----:B------:R-:W-:Y:S02]  /*1d00*/  UIADD3 UR20, UP0, UPT, UR22, 0x180, URZ ;  /* 0x0000018016147890 */ /* 0x000fe4000ff1e0ff */
[----:B------:R-:W-:Y:S01]  /*1d10*/  ULEA UR8, UR6, UR4, 0x3 ;  /* 0x0000000406087291 */ /* 0x000fe2000f8e18ff */
[----:B------:R-:W-:Y:S01]  /*1d20*/  LOP3.LUT R15, R15, UR9, RZ, 0x3c, !PT ;  /* 0x000000090f0f7c12 */ /* 0x000fe2000f8e3cff */
[----:B------:R-:W-:Y:S02]  /*1d30*/  USHF.L.U32 UR34, UR16, 0x6, URZ ;  /* 0x0000000610227899 */ /* 0x000fe400080006ff */
[----:B------:R-:W-:Y:S01]  /*1d40*/  UIADD3.X UR27, UPT, UPT, URZ, UR23, URZ, UP1, !UPT ;  /* 0x00000017ff1b7290 */ /* 0x000fe20008ffe4ff */
[----:B-1----:R-:W-:Y:S01]  /*1d50*/  SHF.L.U32 R2, R15, 0x1f, RZ ;  /* 0x0000001f0f027819 */ /* 0x002fe200000006ff */
[----:B------:R-:W-:Y:S02]  /*1d60*/  UIADD3 UR32, UPT, UPT, UR32, 0x2600, URZ ;  /* 0x0000260020207890 */ /* 0x000fe4000fffe0ff */
[----:B------:R-:W-:Y:S01]  /*1d70*/  UIADD3.X UR21, UPT, UPT, URZ, UR23, URZ, UP0, !UPT ;  /* 0x00000017ff157290 */ /* 0x000fe200087fe4ff */
[----:B------:R1:W1:Y:S01]  /*1d80*/  SYNCS.PHASECHK.TRANS64.TRYWAIT P0, [UR8+0x158], R2 ;  /* 0x00015802ff0075a7 */ /* 0x0002620008001108 */
[----:B------:R-:W-:Y:S01]  /*1d90*/  ULEA UR8, UR17, UR4, 0xa ;  /* 0x0000000411087291 */ /* 0x000fe2000f8e50ff */
[----:B------:R-:W-:Y:S01]  /*1da0*/  UMOV UR18, 0x0 ;  /* 0x0000000000127882 */ /* 0x000fe20000000000 */
[----:B------:R-:W-:-:S02]  /*1db0*/  UMOV UR19, 0x10000000 ;  /* 0x1000000000137882 */ /* 0x000fc40000000000 */
[----:B------:R-:W-:Y:S01]  /*1dc0*/  UIADD3 UR8, UPT, UPT, UR8, 0x2d600, URZ ;  /* 0x0002d60008087890 */ /* 0x000fe2000fffe0ff */
[----:B------:R1:W-:Y:S01]  /*1dd0*/  UTMALDG.3D [UR32], [UR26], desc[UR18] ;  /* 0x000012201a0075b4 */ /* 0x0003e20008011000 */
[----:B------:R-:W-:Y:S01]  /*1de0*/  UMOV UR12, UR36 ;  /* 0x00000024000c7c82 */ /* 0x000fe20008000000 */
[----:B------:R-:W-:Y:S01]  /*1df0*/  UMOV UR9, UR33 ;  /* 0x0000002100097c82 */ /* 0x000fe20008000000 */
[----:B------:R-:W-:Y:S01]  /*1e00*/  UMOV UR10, UR34 ;  /* 0x00000022000a7c82 */ /* 0x000fe20008000000 */
[----:B------:R-:W-:Y:S01]  /*1e10*/  UIADD3 UR16, UPT, UPT, UR16, 0x1, URZ ;  /* 0x0000000110107890 */ /* 0x000fe2000fffe0ff */
[----:B------:R-:W-:Y:S01]  /*1e20*/  UMOV UR24, UR5 ;  /* 0x0000000500187c82 */ /* 0x000fe20008000000 */
[----:B------:R-:W-:Y:S02]  /*1e30*/  UMOV UR17, UR6 ;  /* 0x0000000600117c82 */ /* 0x000fe40008000000 */
[----:B------:R1:W-:Y:S01]  /*1e40*/  UTMALDG.3D [UR8], [UR20], desc[UR18] ;  /* 0x00001208140075b4 */ /* 0x0003e20008011000 */
[----:B------:R-:W-:-:S09]  /*1e50*/  UISETP.NE.AND UP0, UPT, UR16, UR5, UPT ;  /* 0x000000051000728c */ /* 0x000fd2000bf05270 */
[----:B------:R-:W-:Y:S05]  /*1e60*/  BRA.U UP0, `(.L_x_26) ;  /* 0xfffffffd00607547 */ /* 0x000fea000b83ffff */
.L_x_21:
[----:B-1----:R-:W-:Y:S01]  /*1e70*/  ULEA UR8, UR6, UR4, 0x3 ;  /* 0x0000000406087291 */ /* 0x002fe2000f8e18ff */
[----:B------:R-:W-:Y:S01]  /*1e80*/  SHF.L.U32 R2, R15, 0x1f, RZ ;  /* 0x0000001f0f027819 */ /* 0x000fe200000006ff */
[----:B------:R-:W-:Y:S01]  /*1e90*/  @!P1 SYNCS.ARRIVE.TRANS64.A1T0 RZ, [UR4+0x2d8], RZ ;  /* 0x0002d8ffffff99a7 */ /* 0x000fe20008100004 */
[----:B------:R-:W-:-:S06]  /*1ea0*/  UISETP.GT.AND UP0, UPT, UR15, UR14, UPT ;  /* 0x0000000e0f00728c */ /* 0x000fcc000bf04270 */
[----:B--2---:R1:W2:Y:S03]  /*1eb0*/  SYNCS.PHASECHK.TRANS64.TRYWAIT P0, [UR8+0x158], R2 ;  /* 0x00015802ff0075a7 */ /* 0x0042a60008001108 */
[----:B------:R-:W-:Y:S05]  /*1ec0*/  BRA.U !UP0, `(.L_x_27) ;  /* 0x0000000108ac7547 */ /* 0x000fea000b800000 */
[----:B------:R-:W-:Y:S01]  /*1ed0*/  UIADD3 UR21, UPT, UPT, UR7, UR24, URZ ;  /* 0x0000001807157290 */ /* 0x000fe2000fffe0ff */
[----:B------:R-:W-:-:S11]  /*1ee0*/  UMOV UR25, UR6 ;  /* 0x0000000600197c82 */ /* 0x000fd60008000000 */
.L_x_32:
[----:B-1----:R-:W-:Y:S01]  /*1ef0*/  ULEA UR17, UR25, UR4, 0x3 ;  /* 0x0000000419117291 */ /* 0x002fe2000f8e18ff */
[----:B--2---:R-:W-:Y:S01]  /*1f00*/  @!P5 MOV R3, 0x1400 ;  /* 0x000014000003d802 */ /* 0x004fe20000000f00 */
[----:B--2---:R-:W-:Y:S10]  /*1f10*/  @P0 BRA `(.L_x_28) ;  /* 0x00000000000c0947 */ /* 0x004ff40003800000 */
[----:B------:R-:W-:-:S04]  /*1f20*/  SHF.L.U32 R4, R15, 0x1f, RZ ;  /* 0x0000001f0f047819 */ /* 0x000fc800000006ff */
[----:B------:R-:W2:Y:S02]  /*1f30*/  SYNCS.PHASECHK.TRANS64.TRYWAIT P0, [UR17+0x158], R4 ;  /* 0x00015804ff0075a7 */ /* 0x000ea40008001111 */
[----:B--2---:R-:W-:Y:S05]  /*1f40*/  @!P0 BRA `(.L_x_29) ;  /* 0x0000005800a08947 */ /* 0x004fea0003800000 */
.L_x_28:
[----:B------:R2:W-:Y:S01]  /*1f50*/  @!P5 SYNCS.ARRIVE.TRANS64 RZ, [UR17], R3 ;  /* 0x00000003ffffd9a7 */ /* 0x0005e20008000011 */
[----:B------:R-:W-:Y:S04]  /*1f60*/  BSSY.RECONVERGENT B0, `(.L_x_30) ;  /* 0x0000003000007945 */ /* 0x000fe80003800200 */
[----:B------:R-:W-:Y:S05]  /*1f70*/  @P4 BRA `(.L_x_31) ;  /* 0x0000000000044947 */ /* 0x000fea0003800000 */
[----:B------:R-:W-:Y:S05]  /*1f80*/  BPT.TRAP 0x1 ;  /* 0x000000040000795c */ /* 0x000fea0000300000 */
.L_x_31:
[----:B------:R-:W-:Y:S05]  /*1f90*/  BSYNC.RECONVERGENT B0 ;  /* 0x0000000000007941 */ /* 0x000fea0003800200 */
.L_x_30:
        /* <DEDUP_REMOVED lines=10> */
[----:B------:R-:W-:Y:S01]  /*2040*/  UIADD3 UR16, UPT, UPT, UR16, 0x2600, URZ ;  /* 0x0000260010107890 */ /* 0x000fe2000fffe0ff */
[----:B-1----:R-:W-:Y:S01]  /*2050*/  SHF.L.U32 R2, R15, 0x1f, RZ ;  /* 0x0000001f0f027819 */ /* 0x002fe200000006ff */
[----:B------:R-:W-:Y:S02]  /*2060*/  UIADD3.X UR31, UPT, UPT, URZ, UR23, URZ, UP1, !UPT ;  /* 0x00000017ff1f7290 */ /* 0x000fe40008ffe4ff */
[----:B------:R-:W-:Y:S01]  /*2070*/  UIADD3.X UR29, UPT, UPT, URZ, UR23, URZ, UP0, !UPT ;  /* 0x00000017ff1d7290 */ /* 0x000fe200087fe4ff */
[----:B------:R1:W1:Y:S01]  /*2080*/  SYNCS.PHASECHK.TRANS64.TRYWAIT P0, [UR8+0x158], R2 ;  /* 0x00015802ff0075a7 */ /* 0x0002620008001108 */
[----:B------:R-:W-:Y:S01]  /*2090*/  ULEA UR8, UR25, UR4, 0xa ;  /* 0x0000000419087291 */ /* 0x000fe2000f8e50ff */
[----:B------:R-:W-:Y:S01]  /*20a0*/  UMOV UR26, 0x0 ;  /* 0x00000000001a7882 */ /* 0x000fe20000000000 */
[----:B------:R-:W-:-:S02]  /*20b0*/  UMOV UR27, 0x10000000 ;  /* 0x10000000001b7882 */ /* 0x000fc40000000000 */
[----:B------:R-:W-:Y:S01]  /*20c0*/  UIADD3 UR8, UPT, UPT, UR8, 0x2d600, URZ ;  /* 0x0002d60008087890 */ /* 0x000fe2000fffe0ff */
[----:B------:R-:W-:Y:S01]  /*20d0*/  UMOV UR19, UR35 ;  /* 0x0000002300137c82 */ /* 0x000fe20008000000 */
[----:B------:R-:W-:Y:S01]  /*20e0*/  UMOV UR20, UR36 ;  /* 0x0000002400147c82 */ /* 0x000fe20008000000 */
[----:B------:R-:W-:Y:S01]  /*20f0*/  UMOV UR12, UR36 ;  /* 0x00000024000c7c82 */ /* 0x000fe20008000000 */
[----:B------:R-:W-:Y:S01]  /*2100*/  UMOV UR9, UR17 ;  /* 0x0000001100097c82 */ /* 0x000fe20008000000 */
[----:B------:R-:W-:Y:S01]  /*2110*/  UMOV UR10, UR18 ;  /* 0x00000012000a7c82 */ /* 0x000fe20008000000 */
[----:B------:R1:W-:Y:S01]  /*2120*/  UTMALDG.3D [UR16], [UR30], desc[UR26] ;  /* 0x00001a101e0075b4 */ /* 0x0003e20008011000 */
[----:B------:R-:W-:Y:S01]  /*2130*/  UIADD3 UR24, UPT, UPT, UR24, 0x1, URZ ;  /* 0x0000000118187890 */ /* 0x000fe2000fffe0ff */
[----:B------:R-:W-:-:S03]  /*2140*/  UMOV UR25, UR6 ;  /* 0x0000000600197c82 */ /* 0x000fc60008000000 */
[----:B------:R-:W-:Y:S01]  /*2150*/  UISETP.NE.AND UP0, UPT, UR24, UR21, UPT ;  /* 0x000000151800728c */ /* 0x000fe2000bf05270 */
[----:B------:R1:W-:Y:S08]  /*2160*/  UTMALDG.3D [UR8], [UR28], desc[UR26] ;  /* 0x00001a081c0075b4 */ /* 0x0003f00008011000 */
[----:B------:R-:W-:Y:S05]  /*2170*/  BRA.U UP0, `(.L_x_32) ;  /* 0xfffffffd005c7547 */ /* 0x000fea000b83ffff */
.L_x_27:
[C---:B-1----:R-:W-:Y:S01]  /*2180*/  LEA R2, R14.reuse, UR4, 0x3 ;  /* 0x000000040e027c11 */ /* 0x042fe2000f8e18ff */
[----:B------:R-:W-:Y:S01]  /*2190*/  NOP ;  /* 0x0000000000007918 */ /* 0x000fe20000000000 */
[----:B--2---:R-:W-:Y:S02]  /*21a0*/  SHF.L.U32 R3, R13, 0x1f, RZ ;  /* 0x0000001f0d037819 */ /* 0x004fe400000006ff */
[----:B------:R-:W-:Y:S02]  /*21b0*/  LEA R4, R14, UR4, 0x4 ;  /* 0x000000040e047c11 */ /* 0x000fe4000f8e20ff */
[----:B------:R-:W1:Y:S02]  /*21c0*/  SYNCS.PHASECHK.TRANS64.TRYWAIT P0, [R2+URZ+0x2e0], R3 ;  /* 0x0002e003020075a7 */ /* 0x000e6400080011ff */
[----:B-1----:R-:W-:Y:S05]  /*21d0*/  @!P0 BRA `(.L_x_33) ;  /* 0x0000005800148947 */ /* 0x002fea0003800000 */
.L_x_145:
[----:B------:R-:W2:Y:S01]  /*21e0*/  LDS.128 R4, [R4+0x370] ;  /* 0x0003700004047984 */ /* 0x000ea20000000c00 */
[----:B---3--:R-:W-:Y:S01]  /*21f0*/  ISETP.GE.AND P0, PT, R22, 0x1, PT ;  /* 0x000000011600780c */ /* 0x008fe20003f06270 */
[----:B-1----:R-:W-:Y:S01]  /*2200*/  VIADD R2, R2, 0x2f0 ;  /* 0x000002f002027836 */ /* 0x002fe20000000000 */
[----:B------:R-:W-:Y:S01]  /*2210*/  @!PT LDS RZ, [RZ] ;  /* 0x00000000fffff984 */ /* 0x000fe20000000800 */
[----:B------:R-:W-:Y:S01]  /*2220*/  @!PT LDS RZ, [RZ] ;  /* 0x00000000fffff984 */ /* 0x000fe20000000800 */
[----:B------:R-:W-:Y:S01]  /*2230*/  @!PT LDS RZ, [RZ] ;  /* 0x00000000fffff984 */ /* 0x000fe20000000800 */
[----:B------:R-:W-:Y:S01]  /*2240*/  @!PT LDS RZ, [RZ] ;  /* 0x00000000fffff984 */ /* 0x000fe20000000800 */
[----:B------:R1:W-:Y:S06]  /*2250*/  MEMBAR.ALL.CTA ;  /* 0x0000000000007992 */ /* 0x0003ec0000008000 */
[----:B-1----:R-:W1:Y:S01]  /*2260*/  FENCE.VIEW.ASYNC.S ;  /* 0x00000000000073c6 */ /* 0x002e620000000000 */
[----:B------:R-:W-:-:S04]  /*2270*/  PRMT R2, RZ, 0x654, R2 ;  /* 0x00000654ff027816 */ /* 0x000fc80000000002 */
[----:B-1----:R1:W-:Y:S01]  /*2280*/  SYNCS.ARRIVE.TRANS64.RED.A1T0 RZ, [R2+URZ], RZ ;  /* 0x000000ff02ff79a7 */ /* 0x0023e200081004ff */
[----:B--2---:R-:W-:-:S13]  /*2290*/  LOP3.LUT P2, RZ, R6, 0x1, RZ, 0xc0, !PT ;  /* 0x0000000106ff7812 */ /* 0x004fda000784c0ff */
[----:B------:R-:W-:Y:S01]  /*22a0*/  @P2 SHF.R.U32.HI R3, RZ, 0x10, R5 ;  /* 0x00000010ff032819 */ /* 0x000fe20000011605 */
[----:B------:R-:W-:Y:S01]  /*22b0*/  VOTEU.ANY UP0, P2 ;  /* 0x0000000000ff7886 */ /* 0x000fe20001000100 */
[----:B------:R-:W-:Y:S02]  /*22c0*/  @P2 MOV R10, R4 ;  /* 0x00000004000a2202 */ /* 0x000fe40000000f00 */
[----:B------:R-:W-:Y:S02]  /*22d0*/  @P2 R2UR.BROADCAST UR8, R3 ;  /* 0x00000000030822ca */ /* 0x000fe400008e0000 */
[----:B------:R-:W-:-:S11]  /*22e0*/  @P2 LOP3.LUT R9, R5, 0xffff, RZ, 0xc0, !PT ;  /* 0x0000ffff05092812 */ /* 0x000fd600078ec0ff */
[----:B------:R-:W-:Y:S01]  /*22f0*/  @UP0 UMOV UR36, UR8 ;  /* 0x0000000800240c82 */ /* 0x000fe20008000000 */
[----:B-1----:R-:W-:Y:S05]  /*2300*/  @!P0 BRA `(.L_x_34) ;  /* 0x0000000000b88947 */ /* 0x002fea0003800000 */
[----:B------:R-:W4:Y:S01]  /*2310*/  LDC.64 R4, c[0x0][0xb18] ;  /* 0x0002c600ff047b82 */ /* 0x000f220000000a00 */
[----:B------:R-:W-:-:S07]  /*2320*/  ISETP.NE.AND P3, PT, R22, 0x1, PT ;  /* 0x000000011600780c */ /* 0x000fce0003f65270 */
[----:B------:R-:W1:Y:S08]  /*2330*/  LDC.64 R6, c[0x0][0xb10] ;  /* 0x0002c400ff067b82 */ /* 0x000e700000000a00 */
[----:B------:R-:W2:Y:S08]  /*2340*/  LDC R16, c[0x0][0xb20] ;  /* 0x0002c800ff107b82 */ /* 0x000eb00000000800 */
[----:B------:R-:W3:Y:S01]  /*2350*/  LDC R17, c[0x0][0xb0c] ;  /* 0x0002c300ff117b82 */ /* 0x000ee20000000800 */
[----:B----4-:R-:W-:Y:S01]  /*2360*/  IMAD.HI.U32 R19, R0, R5, RZ ;  /* 0x0000000500137227 */ /* 0x010fe200078e00ff */
[----:B------:R-:W-:-:S03]  /*2370*/  ISETP.NE.AND P0, PT, R4, 0x1, PT ;  /* 0x000000010400780c */ /* 0x000fc60003f05270 */
[----:B------:R-:W-:-:S03]  /*2380*/  IMAD.HI.U32 R5, R9, R5, RZ ;  /* 0x0000000509057227 */ /* 0x000fc600078e00ff */
[----:B------:R-:W4:Y:S01]  /*2390*/  LDC.64 R2, c[0x0][0xb28] ;  /* 0x0002ca00ff027b82 */ /* 0x000f220000000a00 */
[----:B-1----:R-:W-:-:S04]  /*23a0*/  IMAD.HI.U32 R20, R8, R6, RZ ;  /* 0x0000000608147227 */ /* 0x002fc800078e00ff */
[----:B------:R-:W-:Y:S01]  /*23b0*/  IMAD.HI.U32 R21, R10, R6, RZ ;  /* 0x000000060a157227 */ /* 0x000fe200078e00ff */
[----:B------:R-:W-:Y:S02]  /*23c0*/  SHF.R.U32.HI R20, RZ, R7, R20 ;  /* 0x00000007ff147219 */ /* 0x000fe40000011614 */
[-C--:B--2---:R-:W-:Y:S02]  /*23d0*/  SHF.R.U32.HI R19, RZ, R16.reuse, R19 ;  /* 0x00000010ff137219 */ /* 0x084fe40000011613 */
[----:B------:R-:W-:Y:S02]  /*23e0*/  SHF.R.U32.HI R5, RZ, R16, R5 ;  /* 0x00000010ff057219 */ /* 0x000fe40000011605 */
[----:B------:R-:W-:Y:S02]  /*23f0*/  SEL R19, R0, R19, !P0 ;  /* 0x0000001300137207 */ /* 0x000fe40004000000 */
[----:B------:R-:W-:Y:S02]  /*2400*/  SHF.R.U32.HI R21, RZ, R7, R21 ;  /* 0x00000007ff157219 */ /* 0x000fe40000011615 */
[----:B---3--:R-:W-:-:S02]  /*2410*/  ISETP.NE.AND P1, PT, R17, 0x1, PT ;  /* 0x000000011100780c */ /* 0x008fc40003f25270 */
[----:B------:R-:W-:Y:S02]  /*2420*/  SEL R5, R9, R5, !P0 ;  /* 0x0000000509057207 */ /* 0x000fe40004000000 */
[----:B------:R-:W-:Y:S02]  /*2430*/  SEL R20, R8, R20, !P1 ;  /* 0x0000001408147207 */ /* 0x000fe40004800000 */
[----:B------:R-:W-:Y:S01]  /*2440*/  SEL R21, R10, R21, !P1 ;  /* 0x000000150a157207 */ /* 0x000fe20004800000 */
[----:B----4-:R-:W-:-:S04]  /*2450*/  IMAD.HI.U32 R18, R19, R2, RZ ;  /* 0x0000000213127227 */ /* 0x010fc800078e00ff */
        /* <DEDUP_REMOVED lines=10> */
[----:B------:R-:W-:-:S04]  /*2500*/  @!P0 IMAD.HI.U32 R7, R21, R2, RZ ;  /* 0x0000000215078227 */ /* 0x000fc800078e00ff */
[----:B------:R-:W-:Y:S01]  /*2510*/  IMAD.MOV R2, RZ, RZ, -R6 ;  /* 0x000000ffff027224 */ /* 0x000fe200078e0a06 */
[----:B------:R-:W-:Y:S02]  /*2520*/  @!P0 SHF.R.U32.HI R3, RZ, R3, R7 ;  /* 0x00000003ff038219 */ /* 0x000fe40000011607 */
[----:B------:R-:W-:Y:S01]  /*2530*/  IADD3 R7, PT, PT, -R5, RZ, RZ ;  /* 0x000000ff05077210 */ /* 0x000fe20007ffe1ff */
[----:B------:R-:W-:Y:S01]  /*2540*/  IMAD R2, R22, R2, R5 ;  /* 0x0000000216027224 */ /* 0x000fe200078e0205 */
        /* <DEDUP_REMOVED lines=10> */
.L_x_34:
[----:B------:R-:W1:Y:S02]  /*25f0*/  LDCU UR8, c[0x0][0xb30] ;  /* 0x00016600ff0877ac */ /* 0x000e640008000800 */
[----:B-1----:R-:W-:-:S09]  /*2600*/  UISETP.NE.AND UP0, UPT, UR8, 0x1, UPT ;  /* 0x000000010800788c */ /* 0x002fd2000bf05270 */
[----:B------:R-:W-:Y:S05]  /*2610*/  BRA.U UP0, `(.L_x_35) ;  /* 0x0000000100407547 */ /* 0x000fea000b800000 */
[----:B------:R-:W1:Y:S08]  /*2620*/  LDC.64 R4, c[0x0][0xb10] ;  /* 0x0002c400ff047b82 */ /* 0x000e700000000a00 */
[----:B------:R-:W2:Y:S08]  /*2630*/  LDC.64 R2, c[0x0][0xb18] ;  /* 0x0002c600ff027b82 */ /* 0x000eb00000000a00 */
[----:B------:R-:W3:Y:S08]  /*2640*/  LDC R6, c[0x0][0xb20] ;  /* 0x0002c800ff067b82 */ /* 0x000ef00000000800 */
[----:B------:R-:W4:Y:S01]  /*2650*/  LDC R7, c[0x0][0xb0c] ;  /* 0x0002c300ff077b82 */ /* 0x000f220000000800 */
[----:B-1----:R-:W-:-:S05]  /*2660*/  IMAD.HI.U32 R4, R10, R4, RZ ;  /* 0x000000040a047227 */ /* 0x002fca00078e00ff */
[----:B------:R-:W-:Y:S01]  /*2670*/  SHF.R.U32.HI R4, RZ, R5, R4 ;  /* 0x00000005ff047219 */ /* 0x000fe20000011604 */
[----:B--2---:R-:W-:Y:S01]  /*2680*/  IMAD.HI.U32 R3, R9, R3, RZ ;  /* 0x0000000309037227 */ /* 0x004fe200078e00ff */
[----:B------:R-:W-:-:S04]  /*2690*/  ISETP.NE.AND P0, PT, R2, 0x1, PT ;  /* 0x000000010200780c */ /* 0x000fc80003f05270 */
[----:B---3--:R-:W-:-:S04]  /*26a0*/  SHF.R.U32.HI R3, RZ, R6, R3 ;  /* 0x00000006ff037219 */ /* 0x008fc80000011603 */
[----:B------:R-:W-:Y:S02]  /*26b0*/  SEL R3, R9, R3, !P0 ;  /* 0x0000000309037207 */ /* 0x000fe40004000000 */
[----:B----4-:R-:W-:-:S04]  /*26c0*/  ISETP.NE.AND P1, PT, R7, 0x1, PT ;  /* 0x000000010700780c */ /* 0x010fc80003f25270 */
[----:B------:R-:W-:-:S05]  /*26d0*/  SEL R4, R10, R4, !P1 ;  /* 0x000000040a047207 */ /* 0x000fca0004800000 */
[----:B------:R-:W-:Y:S02]  /*26e0*/  IMAD.IADD R5, R3, 0x1, -R4 ;  /* 0x0000000103057824 */ /* 0x000fe400078e0a04 */
[----:B------:R-:W-:Y:S02]  /*26f0*/  IMAD.IADD R3, R4, 0x1, -R3 ;  /* 0x0000000104037824 */ /* 0x000fe400078e0a03 */
[----:B------:R-:W-:Y:S02]  /*2700*/  IMAD R10, R5, R7, R10 ;  /* 0x00000007050a7224 */ /* 0x000fe400078e020a */
[----:B------:R-:W-:-:S07]  /*2710*/  IMAD R9, R3, R2, R9 ;  /* 0x0000000203097224 */ /* 0x000fce00078e0209 */
.L_x_35:
[----:B------:R-:W-:Y:S01]  /*2720*/  VIADD R14, R14, 0x1 ;  /* 0x000000010e0e7836 */ /* 0x000fe20000000000 */
[----:B------:R-:W-:Y:S01]  /*2730*/  PLOP3.LUT P1, PT, PT, PT, PT, 0x80, 0x8 ;  /* 0x000000000008781c */ /* 0x000fe20003f2f070 */
[----:B------:R-:W-:Y:S02]  /*2740*/  IMAD.IADD R52, R10, 0x1, R50 ;  /* 0x000000010a347824 */ /* 0x000fe400078e0232 */
[----:B------:R-:W-:Y:S01]  /*2750*/  IMAD.IADD R51, R9, 0x1, R31 ;  /* 0x0000000109337824 */ /* 0x000fe200078e021f */
[----:B------:R-:W-:-:S04]  /*2760*/  ISETP.NE.AND P0, PT, R14, 0x2, PT ;  /* 0x000000020e00780c */ /* 0x000fc80003f05270 */
[----:B------:R-:W-:Y:S02]  /*2770*/  SEL R2, RZ, 0x1, P0 ;  /* 0x00000001ff027807 */ /* 0x000fe40000000000 */
[----:B------:R-:W-:Y:S02]  /*2780*/  SEL R14, R14, RZ, P0 ;  /* 0x000000ff0e0e7207 */ /* 0x000fe40000000000 */
[----:B------:R-:W-:Y:S01]  /*2790*/  LOP3.LUT R13, R13, R2, RZ, 0x3c, !PT ;  /* 0x000000020d0d7212 */ /* 0x000fe200078e3cff */
[----:B------:R-:W-:Y:S06]  /*27a0*/  @P2 BRA `(.L_x_36) ;  /* 0xfffffff000982947 */ /* 0x000fec000383ffff */
[----:B------:R-:W-:Y:S01]  /*27b0*/  UIADD3 UR4, UPT, UPT, UR4, 0x158, URZ ;  /* 0x0000015804047890 */ /* 0x000fe2000fffe0ff */
[----:B------:R-:W-:-:S03]  /*27c0*/  SHF.L.U32 R2, R15, 0x1f, RZ ;  /* 0x0000001f0f027819 */ /* 0x000fc600000006ff */
[----:B------:R-:W-:-:S09]  /*27d0*/  ULEA UR5, UR6, UR4, 0x3 ;  /* 0x0000000406057291 */ /* 0x000fd2000f8e18ff */
[----:B------:R-:W1:Y:S02]  /*27e0*/  SYNCS.PHASECHK.TRANS64.TRYWAIT P0, [UR5], R2 ;  /* 0x00000002ff0075a7 */ /* 0x000e640008001105 */
[----:B-1----:R-:W-:Y:S05]  /*27f0*/  @!P0 BRA `(.L_x_37) ;  /* 0x0000005000a08947 */ /* 0x002fea0003800000 */
.L_x_147:
[----:B------:R-:W-:-:S04]  /*2800*/  UIADD3 UR6, UPT, UPT, UR6, 0x1, URZ ;  /* 0x0000000106067890 */ /* 0x000fc8000fffe0ff */
[----:B------:R-:W-:-:S04]  /*2810*/  UISETP.NE.AND UP0, UPT, UR6, 0x2b, UPT ;  /* 0x0000002b0600788c */ /* 0x000fc8000bf05270 */
[----:B------:R-:W-:Y:S02]  /*2820*/  USEL UR7, URZ, 0x1, UP0 ;  /* 0x00000001ff077887 */ /* 0x000fe40008000000 */
[----:B------:R-:W-:-:S04]  /*2830*/  USEL UR6, UR6, URZ, UP0 ;  /* 0x000000ff06067287 */ /* 0x000fc80008000000 */
[----:B------:R-:W-:Y:S01]  /*2840*/  ULEA UR5, UR6, UR4, 0x3 ;  /* 0x0000000406057291 */ /* 0x000fe2000f8e18ff */
[----:B-1----:R-:W-:-:S04]  /*2850*/  LOP3.LUT R2, R15, UR7, RZ, 0x3c, !PT ;  /* 0x000000070f027c12 */ /* 0x002fc8000f8e3cff */
[----:B------:R-:W-:-:S04]  /*2860*/  SHF.L.U32 R3, R2, 0x1f, RZ ;  /* 0x0000001f02037819 */ /* 0x000fc800000006ff */
[----:B------:R-:W1:Y:S02]  /*2870*/  SYNCS.PHASECHK.TRANS64.TRYWAIT P0, [UR5], R3 ;  /* 0x00000003ff0075a7 */ /* 0x000e640008001105 */
[----:B-1----:R-:W-:Y:S05]  /*2880*/  @!P0 BRA `(.L_x_38) ;  /* 0x0000005000948947 */ /* 0x002fea0003800000 */
.L_x_149:
[----:B------:R-:W-:-:S04]  /*2890*/  UIADD3 UR6, UPT, UPT, UR6, 0x1, URZ ;  /* 0x0000000106067890 */ /* 0x000fc8000fffe0ff */
[----:B------:R-:W-:-:S04]  /*28a0*/  UISETP.NE.AND UP0, UPT, UR6, 0x2b, UPT ;  /* 0x0000002b0600788c */ /* 0x000fc8000bf05270 */
[----:B------:R-:W-:Y:S02]  /*28b0*/  USEL UR7, URZ, 0x1, UP0 ;  /* 0x00000001ff077887 */ /* 0x000fe40008000000 */
[----:B------:R-:W-:-:S04]  /*28c0*/  USEL UR6, UR6, URZ, UP0 ;  /* 0x000000ff06067287 */ /* 0x000fc80008000000 */
[----:B------:R-:W-:Y:S01]  /*28d0*/  ULEA UR5, UR6, UR4, 0x3 ;  /* 0x0000000406057291 */ /* 0x000fe2000f8e18ff */
[----:B------:R-:W-:-:S04]  /*28e0*/  LOP3.LUT R2, R2, UR7, RZ, 0x3c, !PT ;  /* 0x0000000702027c12 */ /* 0x000fc8000f8e3cff */
[----:B-1----:R-:W-:-:S04]  /*28f0*/  SHF.L.U32 R3, R2, 0x1f, RZ ;  /* 0x0000001f02037819 */ /* 0x002fc800000006ff */
[----:B------:R-:W1:Y:S02]  /*2900*/  SYNCS.PHASECHK.TRANS64.TRYWAIT P0, [UR5], R3 ;  /* 0x00000003ff0075a7 */ /* 0x000e640008001105 */
[----:B-1----:R-:W-:Y:S05]  /*2910*/  @!P0 BRA `(.L_x_39) ;  /* 0x0000005000888947 */ /* 0x002fea0003800000 */
.L_x_151:
        /* <DEDUP_REMOVED lines=9> */
.L_x_153:
        /* <DEDUP_REMOVED lines=9> */
.L_x_155:
        /* <DEDUP_REMOVED lines=9> */
.L_x_157:
        /* <DEDUP_REMOVED lines=9> */
.L_x_159:
        /* <DEDUP_REMOVED lines=9> */
.L_x_161:
        /* <DEDUP_REMOVED lines=9> */
.L_x_163:
        /* <DEDUP_REMOVED lines=9> */
.L_x_165:
        /* <DEDUP_REMOVED lines=9> */
.L_x_167:
        /* <DEDUP_REMOVED lines=9> */
.L_x_169:
        /* <DEDUP_REMOVED lines=9> */
.L_x_171:
        /* <DEDUP_REMOVED lines=9> */
.L_x_173:
        /* <DEDUP_REMOVED lines=9> */
.L_x_175:
        /* <DEDUP_REMOVED lines=9> */
.L_x_177:
        /* <DEDUP_REMOVED lines=9> */
.L_x_179:
        /* <DEDUP_REMOVED lines=9> */
.L_x_181:
        /* <DEDUP_REMOVED lines=9> */
.L_x_183:
        /* <DEDUP_REMOVED lines=9> */
.L_x_185:
        /* <DEDUP_REMOVED lines=9> */
.L_x_187:
        /* <DEDUP_REMOVED lines=9> */
.L_x_189:
        /* <DEDUP_REMOVED lines=9> */
.L_x_191:
        /* <DEDUP_REMOVED lines=9> */
.L_x_193:
        /* <DEDUP_REMOVED lines=9> */
.L_x_195:
        /* <DEDUP_REMOVED lines=9> */
.L_x_197:
        /* <DEDUP_REMOVED lines=9> */
.L_x_199:
        /* <DEDUP_REMOVED lines=9> */
.L_x_201:
        /* <DEDUP_REMOVED lines=9> */
.L_x_203:
        /* <DEDUP_REMOVED lines=9> */
.L_x_205:
        /* <DEDUP_REMOVED lines=9> */
.L_x_207:
        /* <DEDUP_REMOVED lines=9> */
.L_x_209:
        /* <DEDUP_REMOVED lines=9> */
.L_x_211:
        /* <DEDUP_REMOVED lines=9> */
.L_x_213:
        /* <DEDUP_REMOVED lines=9> */
.L_x_215:
        /* <DEDUP_REMOVED lines=9> */
.L_x_217:
        /* <DEDUP_REMOVED lines=9> */
.L_x_219:
        /* <DEDUP_REMOVED lines=9> */
.L_x_221:
        /* <DEDUP_REMOVED lines=9> */
.L_x_223:
        /* <DEDUP_REMOVED lines=9> */
.L_x_225:
        /* <DEDUP_REMOVED lines=9> */
.L_x_227:
        /* <DEDUP_REMOVED lines=9> */
.L_x_229:
[----:B------:R-:W-:-:S04]  /*3f10*/  UIADD3 UR6, UPT, UPT, UR6, 0x1, URZ ;  /* 0x0000000106067890 */ /* 0x000fc8000fffe0ff */
[----:B------:R-:W-:-:S04]  /*3f20*/  UISETP.NE.AND UP0, UPT, UR6, 0x2b, UPT ;  /* 0x0000002b0600788c */ /* 0x000fc8000bf05270 */
[----:B------:R-:W-:Y:S02]  /*3f30*/  USEL UR5, URZ, 0x1, UP0 ;  /* 0x00000001ff057887 */ /* 0x000fe40008000000 */
[----:B------:R-:W-:-:S04]  /*3f40*/  USEL UR6, UR6, URZ, UP0 ;  /* 0x000000ff06067287 */ /* 0x000fc80008000000 */
[----:B------:R-:W-:Y:S01]  /*3f50*/  ULEA UR6, UR6, UR4, 0x3 ;  /* 0x0000000406067291 */ /* 0x000fe2000f8e18ff */
[----:B------:R-:W-:-:S04]  /*3f60*/  LOP3.LUT R2, R2, UR5, RZ, 0x3c, !PT ;  /* 0x0000000502027c12 */ /* 0x000fc8000f8e3cff */
[----:B------:R-:W-:Y:S01]  /*3f70*/  SHF.L.U32 R2, R2, 0x1f, RZ ;  /* 0x0000001f02027819 */ /* 0x000fe200000006ff */
[----:B-1--4-:R-:W-:-:S07]  /*3f80*/  IMAD.U32 R0, RZ, RZ, UR6 ;  /* 0x00000006ff007e24 */ /* 0x012fce000f8e00ff */
.L_x_79:
[----:B-1----:R1:W2:Y:S02]  /*3f90*/  SYNCS.PHASECHK.TRANS64.TRYWAIT P0, [R0+URZ], R2 ;  /* 0x00000002000075a7 */ /* 0x0022a400080011ff */
[----:B--2---:R-:W-:Y:S05]  /*3fa0*/  @!P0 NANOSLEEP.SYNCS 0x989680 ;  /* 0x009896800000895d */ /* 0x004fea0003900000 */
[----:B------:R-:W2:Y:S02]  /*3fb0*/  @!P0 SYNCS.PHASECHK.TRANS64 P0, [R0+URZ], R2 ;  /* 0x00000002000085a7 */ /* 0x000ea400080010ff */
[----:B--2---:R-:W-:Y:S05]  /*3fc0*/  @P0 EXIT ;  /* 0x000000000000094d */ /* 0x004fea0003800000 */
[----:B------:R-:W-:Y:S05]  /*3fd0*/  BRA `(.L_x_79) ;  /* 0xfffffffc00ec7947 */ /* 0x000fea000383ffff */
.L_x_18:
[----:B------:R-:W-:-:S04]  /*3fe0*/  UISETP.NE.AND UP1, UPT, UR37, URZ, UPT ;  /* 0x000000ff2500728c */ /* 0x000fc8000bf25270 */
[----:B------:R-:W-:-:S09]  /*3ff0*/  UISETP.NE.OR UP1, UPT, UR8, 0x1, UP1 ;  /* 0x000000010800788c */ /* 0x000fd20008f25670 */
[----:B------:R-:W-:Y:S05]  /*4000*/  BRA.U UP1, `(.L_x_80) ;  /* 0x0000000501487547 */ /* 0x000fea000b800000 */
[----:B------:R-:W-:Y:S01]  /*4010*/  ISETP.NE.AND P2, PT, R2, RZ, PT ;  /* 0x000000ff0200720c */ /* 0x000fe20003f45270 */
[----:B------:R-:W-:Y:S01]  /*4020*/  IMAD.MOV.U32 R12, RZ, RZ, 0x1 ;  /* 0x00000001ff0c7424 */ /* 0x000fe200078e00ff */
[----:B------:R-:W-:Y:S02]  /*4030*/  CS2R R10, SRZ ;  /* 0x00000000000a7805 */ /* 0x000fe4000001ff00 */
[----:B------:R-:W-:Y:S01]  /*4040*/  CS2R R8, SRZ ;  /* 0x0000000000087805 */ /* 0x000fe2000001ff00 */
[----:B------:R-:W-:Y:S01]  /*4050*/  UMOV UR4, 0x400 ;  /* 0x0000040000047882 */ /* 0x000fe20000000000 */
[----:B------:R-:W-:Y:S01]  /*4060*/  UMOV UR6, URZ ;  /* 0x000000ff00067c82 */ /* 0x000fe20008000000 */
[----:B------:R-:W-:-:S12]  /*4070*/  ULEA UR37, UR37, UR4, 0x18 ;  /* 0x0000000425257291 */ /* 0x000fd8000f8ec0ff */
.L_x_84:
[----:B------:R-:W-:Y:S02]  /*4080*/  LEA R0, R8, UR37, 0x3 ;  /* 0x0000002508007c11 */ /* 0x000fe4000f8e18ff */
[----:B------:R-:W-:-:S03]  /*4090*/  SHF.L.U32 R4, R9, 0x1f, RZ ;  /* 0x0000001f09047819 */ /* 0x000fc600000006ff */
[----:B------:R-:W-:Y:S01]  /*40a0*/  VIADD R5, R0, 0x350 ;  /* 0x0000035000057836 */ /* 0x000fe20000000000 */
[----:B------:R-:W1:Y:S02]  /*40b0*/  SYNCS.PHASECHK.TRANS64.TRYWAIT P0, [R0+URZ+0x340], R4 ;  /* 0x00034004000075a7 */ /* 0x000e6400080011ff */
[----:B-1----:R-:W-:Y:S05]  /*40c0*/  @!P0 BRA `(.L_x_81) ;  /* 0x00000048005c8947 */ /* 0x002fea0003800000 */
.L_x_230:
[----:B------:R-:W-:Y:S01]  /*40d0*/  ULEA UR5, UR6, UR37, 0x3 ;  /* 0x0000002506057291 */ /* 0x000fe2000f8e18ff */
[----:B-1----:R-:W-:Y:S01]  /*40e0*/  PRMT R0, RZ, 0x654, R5 ;  /* 0x00000654ff007816 */ /* 0x002fe20000000005 */
[----:B------:R-:W-:Y:S01]  /*40f0*/  @!P2 IMAD.MOV.U32 R4, RZ, RZ, 0x10 ;  /* 0x00000010ff04a424 */ /* 0x000fe200078e00ff */
[----:B------:R-:W-:Y:S01]  /*4100*/  SHF.L.U32 R5, R12, 0x1f, RZ ;  /* 0x0000001f0c057819 */ /* 0x000fe200000006ff */
[----:B------:R-:W-:Y:S01]  /*4110*/  UIADD3 UR4, UPT, UPT, UR5, 0x2e0, URZ ;  /* 0x000002e005047890 */ /* 0x000fe2000fffe0ff */
[----:B------:R1:W-:Y:S05]  /*4120*/  SYNCS.ARRIVE.TRANS64.RED.A1T0 RZ, [R0+URZ], RZ ;  /* 0x000000ff00ff79a7 */ /* 0x0003ea00081004ff */
[----:B------:R-:W-:Y:S01]  /*4130*/  IMAD.U32 R6, RZ, RZ, UR4 ;  /* 0x00000004ff067e24 */ /* 0x000fe2000f8e00ff */
[----:B------:R-:W2:Y:S04]  /*4140*/  SYNCS.PHASECHK.TRANS64.TRYWAIT P0, [UR5+0x2f0], R5 ;  /* 0x0002f005ff0075a7 */ /* 0x000ea80008001105 */
[----:B------:R-:W-:Y:S01]  /*4150*/  PRMT R6, R2, 0x654, R6 ;  /* 0x0000065402067816 */ /* 0x000fe20000000006 */
[----:B-12---:R-:W-:Y:S06]  /*4160*/  @!P0 BRA `(.L_x_82) ;  /* 0x0000004800488947 */ /* 0x006fec0003800000 */
.L_x_232:
[----:B------:R-:W-:Y:S01]  /*4170*/  ULEA UR4, UR6, UR37, 0x4 ;  /* 0x0000002506047291 */ /* 0x000fe2000f8e20ff */
[----:B------:R-:W-:Y:S01]  /*4180*/  SEL R3, R6, R3, !P2 ;  /* 0x0000000306037207 */ /* 0x000fe20005000000 */
[----:B------:R-:W-:Y:S01]  /*4190*/  UIADD3 UR5, UPT, UPT, UR5, 0x2e0, URZ ;  /* 0x000002e005057890 */ /* 0x000fe2000fffe0ff */
[----:B-1----:R-:W-:Y:S01]  /*41a0*/  LEA R0, R11, UR37, 0x3 ;  /* 0x000000250b007c11 */ /* 0x002fe2000f8e18ff */
[----:B------:R-:W-:Y:S01]  /*41b0*/  UIADD3 UR4, UPT, UPT, UR4, 0x370, URZ ;  /* 0x0000037004047890 */ /* 0x000fe2000fffe0ff */
[----:B------:R1:W-:Y:S01]  /*41c0*/  @!P2 SYNCS.ARRIVE.TRANS64.RED RZ, [R3+URZ], R4 ;  /* 0x0000000403ffa9a7 */ /* 0x0003e200080004ff */
[----:B------:R-:W-:Y:S01]  /*41d0*/  UIADD3 UR6, UPT, UPT, UR6, 0x1, URZ ;  /* 0x0000000106067890 */ /* 0x000fe2000fffe0ff */
[----:B------:R-:W-:-:S03]  /*41e0*/  VIADD R8, R8, 0x1 ;  /* 0x0000000108087836 */ /* 0x000fc60000000000 */
[----:B------:R-:W-:Y:S02]  /*41f0*/  UISETP.NE.AND UP0, UPT, UR6, 0x2, UPT ;  /* 0x000000020600788c */ /* 0x000fe4000bf05270 */
[----:B------:R-:W-:Y:S01]  /*4200*/  ISETP.NE.AND P0, PT, R8, 0x2, PT ;  /* 0x000000020800780c */ /* 0x000fe20003f05270 */
[----:B------:R-:W-:Y:S06]  /*4210*/  UGETNEXTWORKID.BROADCAST [UR4], [UR5] ;  /* 0x00000000040073ca */ /* 0x000fec0008000100 */
[----:B------:R-:W-:Y:S02]  /*4220*/  USEL UR4, URZ, 0x1, UP0 ;  /* 0x00000001ff047887 */ /* 0x000fe40008000000 */
[----:B------:R-:W-:-:S04]  /*4230*/  USEL UR6, UR6, URZ, UP0 ;  /* 0x000000ff06067287 */ /* 0x000fc80008000000 */
[----:B------:R-:W-:Y:S02]  /*4240*/  LOP3.LUT R12, R12, UR4, RZ, 0x3c, !PT ;  /* 0x000000040c0c7c12 */ /* 0x000fe4000f8e3cff */
[----:B-1----:R-:W-:-:S04]  /*4250*/  SHF.L.U32 R4, R10, 0x1f, RZ ;  /* 0x0000001f0a047819 */ /* 0x002fc800000006ff */
[----:B------:R-:W1:Y:S02]  /*4260*/  SYNCS.PHASECHK.TRANS64.TRYWAIT P1, [R0+URZ+0x2e0], R4 ;  /* 0x0002e004000075a7 */ /* 0x000e6400080211ff */
[----:B-1----:R-:W-:Y:S05]  /*4270*/  @!P1 BRA `(.L_x_83) ;  /* 0x00000048001c9947 */ /* 0x002fea0003800000 */
.L_x_233:
[C---:B-1----:R-:W-:Y:S01]  /*4280*/  LEA R4, R11.reuse, UR37, 0x4 ;  /* 0x000000250b047c11 */ /* 0x042fe2000f8e20ff */
[----:B------:R-:W-:Y:S01]  /*4290*/  VIADD R0, R0, 0x2f0 ;  /* 0x000002f000007836 */ /* 0x000fe20000000000 */
[----:B------:R-:W-:Y:S01]  /*42a0*/  SEL R8, R8, RZ, P0 ;  /* 0x000000ff08087207 */ /* 0x000fe20000000000 */
[----:B------:R-:W-:-:S03]  /*42b0*/  VIADD R11, R11, 0x1 ;  /* 0x000000010b0b7836 */ /* 0x000fc60000000000 */
[----:B------:R-:W1:Y:S01]  /*42c0*/  LDS.128 R4, [R4+0x370] ;  /* 0x0003700004047984 */ /* 0x000e620000000c00 */
[----:B------:R-:W-:Y:S02]  /*42d0*/  PRMT R0, RZ, 0x654, R0 ;  /* 0x00000654ff007816 */ /* 0x000fe40000000000 */
[C---:B------:R-:W-:Y:S01]  /*42e0*/  ISETP.NE.AND P1, PT, R11.reuse, 0x2, PT ;  /* 0x000000020b00780c */ /* 0x040fe20003f25270 */
[----:B------:R-:W-:Y:S01]  /*42f0*/  @!PT LDS RZ, [RZ] ;  /* 0x00000000fffff984 */ /* 0x000fe20000000800 */
[----:B------:R-:W-:Y:S01]  /*4300*/  @!PT LDS RZ, [RZ] ;  /* 0x00000000fffff984 */ /* 0x000fe20000000800 */
[----:B------:R-:W-:Y:S01]  /*4310*/  @!PT LDS RZ, [RZ] ;  /* 0x00000000fffff984 */ /* 0x000fe20000000800 */
[----:B------:R-:W-:Y:S01]  /*4320*/  @!PT LDS RZ, [RZ] ;  /* 0x00000000fffff984 */ /* 0x000fe20000000800 */
[----:B------:R2:W-:Y:S06]  /*4330*/  MEMBAR.ALL.CTA ;  /* 0x0000000000007992 */ /* 0x0005ec0000008000 */
[----:B--2---:R-:W2:Y:S01]  /*4340*/  FENCE.VIEW.ASYNC.S ;  /* 0x00000000000073c6 */ /* 0x004ea20000000000 */
[----:B------:R-:W-:Y:S01]  /*4350*/  SEL R11, R11, RZ, P1 ;  /* 0x000000ff0b0b7207 */ /* 0x000fe20000800000 */
[----:B--2---:R2:W-:Y:S01]  /*4360*/  SYNCS.ARRIVE.TRANS64.RED.A1T0 RZ, [R0+URZ], RZ ;  /* 0x000000ff00ff79a7 */ /* 0x0045e200081004ff */
[----:B-1----:R-:W-:-:S02]  /*4370*/  LOP3.LUT P3, RZ, R6, 0x1, RZ, 0xc0, !PT ;  /* 0x0000000106ff7812 */ /* 0x002fc4000786c0ff */
[----:B------:R-:W-:-:S04]  /*4380*/  SEL R4, RZ, 0x1, P1 ;  /* 0x00000001ff047807 */ /* 0x000fc80000800000 */
[----:B------:R-:W-:Y:S02]  /*4390*/  LOP3.LUT R10, R10, R4, RZ, 0x3c, !PT ;  /* 0x000000040a0a7212 */ /* 0x000fe400078e3cff */
[----:B--2---:R-:W-:-:S04]  /*43a0*/  SEL R0, RZ, 0x1, P0 ;  /* 0x00000001ff007807 */ /* 0x004fc80000000000 */
[----:B------:R-:W-:Y:S01]  /*43b0*/  LOP3.LUT R9, R9, R0, RZ, 0x3c, !PT ;  /* 0x0000000009097212 */ /* 0x000fe200078e3cff */
[----:B------:R-:W-:Y:S06]  /*43c0*/  @P3 BRA `(.L_x_84) ;  /* 0xfffffffc002c3947 */ /* 0x000fec000383ffff */
[----:B------:R-:W-:Y:S01]  /*43d0*/  ULEA UR5, UR6, UR37, 0x3 ;  /* 0x0000002506057291 */ /* 0x000fe2000f8e18ff */
[----:B------:R-:W-:-:S08]  /*43e0*/  SHF.L.U32 R2, R12, 0x1f, RZ ;  /* 0x0000001f0c027819 */ /* 0x000fd000000006ff */
[----:B------:R-:W1:Y:S02]  /*43f0*/  SYNCS.PHASECHK.TRANS64 P0, [UR5+0x2f0], R2 ;  /* 0x0002f002ff0075a7 */ /* 0x000e640008001005 */
[----:B-1----:R-:W-:Y:S05]  /*4400*/  @P0 BRA `(.L_x_85) ;  /* 0x0000000000080947 */ /* 0x002fea0003800000 */
[----:B------:R-:W1:Y:S02]  /*4410*/  SYNCS.PHASECHK.TRANS64.TRYWAIT P0, [UR5+0x2f0], R2 ;  /* 0x0002f002ff0075a7 */ /* 0x000e640008001105 */
[----:B-1----:R-:W-:Y:S05]  /*4420*/  @!P0 BRA `(.L_x_86) ;  /* 0x0000004400c48947 */ /* 0x002fea0003800000 */
.L_x_85:
[----:B------:R-:W-:-:S04]  /*4430*/  UIADD3 UR4, UPT, UPT, UR6, 0x1, URZ ;  /* 0x0000000106047890 */ /* 0x000fc8000fffe0ff */
[----:B------:R-:W-:-:S04]  /*4440*/  UISETP.NE.AND UP0, UPT, UR4, 0x2, UPT ;  /* 0x000000020400788c */ /* 0x000fc8000bf05270 */
[----:B------:R-:W-:Y:S02]  /*4450*/  USEL UR7, URZ, 0x1, UP0 ;  /* 0x00000001ff077887 */ /* 0x000fe40008000000 */
[----:B------:R-:W-:-:S04]  /*4460*/  USEL UR4, UR4, URZ, UP0 ;  /* 0x000000ff04047287 */ /* 0x000fc80008000000 */
[----:B------:R-:W-:Y:S01]  /*4470*/  ULEA UR4, UR4, UR37, 0x3 ;  /* 0x0000002504047291 */ /* 0x000fe2000f8e18ff */
[----:B-1----:R-:W-:-:S04]  /*4480*/  LOP3.LUT R2, R12, UR7, RZ, 0x3c, !PT ;  /* 0x000000070c027c12 */ /* 0x002fc8000f8e3cff */
[----:B------:R-:W-:-:S04]  /*4490*/  SHF.L.U32 R0, R2, 0x1f, RZ ;  /* 0x0000001f02007819 */ /* 0x000fc800000006ff */
[----:B------:R-:W1:Y:S02]  /*44a0*/  SYNCS.PHASECHK.TRANS64 P0, [UR4+0x2f0], R0 ;  /* 0x0002f000ff0075a7 */ /* 0x000e640008001004 */
[----:B-1----:R-:W-:Y:S05]  /*44b0*/  @P0 EXIT ;  /* 0x000000000000094d */ /* 0x002fea0003800000 */
[----:B------:R-:W-:Y:S02]  /*44c0*/  SHF.L.U32 R2, R2, 0x1f, RZ ;  /* 0x0000001f02027819 */ /* 0x000fe400000006ff */
[----:B------:R-:W-:-:S07]  /*44d0*/  MOV R0, UR4 ;  /* 0x0000000400007c02 */ /* 0x000fce0008000f00 */
.L_x_87:
[----:B-1----:R1:W2:Y:S02]  /*44e0*/  SYNCS.PHASECHK.TRANS64.TRYWAIT P0, [R0+URZ+0x2f0], R2 ;  /* 0x0002f002000075a7 */ /* 0x0022a400080011ff */
[----:B--2---:R-:W-:Y:S05]  /*44f0*/  @!P0 NANOSLEEP.SYNCS 0x989680 ;  /* 0x009896800000895d */ /* 0x004fea0003900000 */
[----:B------:R-:W2:Y:S02]  /*4500*/  @!P0 SYNCS.PHASECHK.TRANS64 P0, [R0+URZ+0x2f0], R2 ;  /* 0x0002f002000085a7 */ /* 0x000ea400080010ff */
[----:B--2---:R-:W-:Y:S05]  /*4510*/  @P0 EXIT ;  /* 0x000000000000094d */ /* 0x004fea0003800000 */
[----:B------:R-:W-:Y:S05]  /*4520*/  BRA `(.L_x_87) ;  /* 0xfffffffc00ec7947 */ /* 0x000fea000383ffff */
.L_x_80:
[----:B------:R-:W-:-:S09]  /*4530*/  UISETP.NE.AND UP1, UPT, UR8, URZ, UPT ;  /* 0x000000ff0800728c */ /* 0x000fd2000bf25270 */
[----:B------:R-:W-:Y:S05]  /*4540*/  BRA.U UP1, `(.L_x_88) ;  /* 0x0000000d01947547 */ /* 0x000fea000b800000 */
[----:B------:R-:W-:Y:S01]  /*4550*/  UMOV UR4, 0x40 ;  /* 0x0000004000047882 */ /* 0x000fe20000000000 */
[----:B------:R-:W-:Y:S01]  /*4560*/  NOP ;  /* 0x0000000000007918 */ /* 0x000fe20000000000 */
[----:B------:R-:W-:Y:S01]  /*4570*/  ULEA UR4, UR37, UR4, 0x18 ;  /* 0x0000000425047291 */ /* 0x000fe2000f8ec0ff */
[----:B------:R-:W-:Y:S02]  /*4580*/  UMOV UR5, 0x400 ;  /* 0x0000040000057882 */ /* 0x000fe40000000000 */
[----:B------:R-:W-:-:S06]  /*4590*/  ULEA UR37, UR37, UR5, 0x18 ;  /* 0x0000000525257291 */ /* 0x000fcc000f8ec0ff */
[----:B------:R-:W1:Y:S02]  /*45a0*/  LDS.U8 R0, [UR4+0x1c] ;  /* 0x00001c04ff007984 */ /* 0x000e640008000000 */
[----:B-1----:R-:W-:-:S13]  /*45b0*/  ISETP.NE.AND P0, PT, R0, RZ, PT ;  /* 0x000000ff0000720c */ /* 0x002fda0003f05270 */
[----:B------:R-:W-:Y:S05]  /*45c0*/  @P0 BRA `(.L_x_89) ;  /* 0x0000000000580947 */ /* 0x000fea0003800000 */
[----:B------:R-:W-:-:S13]  /*45d0*/  ELECT P0, URZ, PT ;  /* 0x0000000000ff782f */ /* 0x000fda0003800000 */
[----:B------:R-:W-:Y:S05]  /*45e0*/  @!P0 BRA `(.L_x_90) ;  /* 0x0000000000608947 */ /* 0x000fea0003800000 */
[----:B------:R-:W-:Y:S01]  /*45f0*/  UMOV UR5, 0x10 ;  /* 0x0000001000057882 */ /* 0x000fe20000000000 */
[----:B------:R-:W-:Y:S01]  /*4600*/  HFMA2 R0, -RZ, RZ, 0, 5.9604644775390625e-08 ;  /* 0x00000001ff007431 */ /* 0x000fe200000001ff */
[----:B------:R-:W-:-:S03]  /*4610*/  MOV R2, 0xffff ;  /* 0x0000ffff00027802 */ /* 0x000fc60000000f00 */
[----:B------:R-:W-:Y:S04]  /*4620*/  DEPBAR.LE SB1, 0x36 ;  /* 0x00009d800000791a */ /* 0x000fe80000000000 */
[----:B------:R-:W1:Y:S02]  /*4630*/  UTCATOMSWS.FIND_AND_SET.ALIGN UP0, UR5, UR5 ;  /* 0x00000005000575e3 */ /* 0x000e640008000800 */
[----:B-1----:R-:W-:Y:S01]  /*4640*/  MOV R3, UR5 ;  /* 0x0000000500037c02 */ /* 0x002fe20008000f00 */
[----:B------:R-:W-:Y:S06]  /*4650*/  BRA.U UP0, `(.L_x_91) ;  /* 0x0000000100187547 */ /* 0x000fec000b800000 */
.L_x_92:
[----:B------:R-:W-:Y:S05]  /*4660*/  NANOSLEEP 0x64 ;  /* 0x000000640000795d */ /* 0x000fea0003800000 */
[----:B------:R-:W-:-:S05]  /*4670*/  UMOV UR5, 0x10 ;  /* 0x0000001000057882 */ /* 0x000fca0000000000 */
[----:B------:R-:W-:Y:S04]  /*4680*/  DEPBAR.LE SB1, 0x36 ;  /* 0x00009d800000791a */ /* 0x000fe80000000000 */
[----:B------:R-:W1:Y:S02]  /*4690*/  UTCATOMSWS.FIND_AND_SET.ALIGN UP0, UR5, UR5 ;  /* 0x00000005000575e3 */ /* 0x000e640008000800 */
[----:B-1----:R-:W-:Y:S01]  /*46a0*/  MOV R3, UR5 ;  /* 0x0000000500037c02 */ /* 0x002fe20008000f00 */
[----:B------:R-:W-:Y:S05]  /*46b0*/  BRA.U !UP0, `(.L_x_92) ;  /* 0xfffffffd08e87547 */ /* 0x000fea000b83ffff */
.L_x_91:
[-C--:B------:R-:W-:Y:S02]  /*46c0*/  SHF.L.U32 R2, R2, R3.reuse, RZ ;  /* 0x0000000302027219 */ /* 0x080fe400000006ff */
[----:B------:R-:W-:Y:S01]  /*46d0*/  SHF.L.U32 R0, R0, R3, RZ ;  /* 0x0000000300007219 */ /* 0x000fe200000006ff */
[----:B------:R-:W-:Y:S02]  /*46e0*/  IMAD.SHL.U32 R3, R3, 0x20, RZ ;  /* 0x0000002003037824 */ /* 0x000fe400078e00ff */
[----:B------:R1:W-:Y:S04]  /*46f0*/  ATOMS.OR RZ, [UR4+0x14], R2 ;  /* 0x00001402ffff798c */ /* 0x0003e8000b000004 */
[----:B------:R1:W-:Y:S04]  /*4700*/  ATOMS.OR RZ, [UR4+0x18], R0 ;  /* 0x00001800ffff798c */ /* 0x0003e8000b000004 */
[----:B------:R1:W-:Y:S01]  /*4710*/  STS [UR37+0x390], R3 ;  /* 0x00039003ff007988 */ /* 0x0003e20008000825 */
[----:B------:R-:W-:Y:S05]  /*4720*/  BRA `(.L_x_90) ;  /* 0x0000000000107947 */ /* 0x000fea0003800000 */
.L_x_89:
[----:B------:R-:W-:Y:S02]  /*4730*/  MOV R0, 0xffffffff ;  /* 0xffffffff00007802 */ /* 0x000fe40000000f00 */
[----:B------:R-:W-:-:S03]  /*4740*/  MOV R2, 0x4770 ;  /* 0x0000477000027802 */ /* 0x000fc60000000f00 */
[----:B------:R1:W-:Y:S04]  /*4750*/  STS [UR37+0x390], R0 ;  /* 0x00039000ff007988 */ /* 0x0003e80008000825 */
[----:B-1-3-5:R-:W-:Y:S05]  /*4760*/  CALL.REL.NOINC `($__internal_1_$__cuda_sm10x_tcgen05_guardrail_trap_phase_invalid_during_alloc) ;  /* 0x0000004800547944 */ /* 0x02afea0003c00000 */
.L_x_90:
[----:B------:R-:W-:Y:S05]  /*4770*/  WARPSYNC.ALL ;  /* 0x0000000000007948 */ /* 0x000fea0003800000 */
[----:B------:R-:W2:Y:S01]  /*4780*/  S2UR UR6, SR_CgaCtaId ;  /* 0x00000000000679c3 */ /* 0x000ea20000008800 */
[----:B------:R-:W-:Y:S01]  /*4790*/  UMOV UR4, 0x400 ;  /* 0x0000040000047882 */ /* 0x000fe20000000000 */
[----:B------:R-:W-:-:S06]  /*47a0*/  NOP ;  /* 0x0000000000007918 */ /* 0x000fcc0000000000 */
[----:B------:R-:W-:Y:S06]  /*47b0*/  BAR.ARV 0x6, 0xa0 ;  /* 0x0182800000007b1d */ /* 0x000fec0000002000 */
[----:B------:R-:W4:Y:S01]  /*47c0*/  LDCU UR7, c[0x0][0x38c] ;  /* 0x00007180ff0777ac */ /* 0x000f220008000800 */
[----:B------:R-:W-:Y:S01]  /*47d0*/  IMAD.MOV.U32 R11, RZ, RZ, 0x1 ;  /* 0x00000001ff0b7424 */ /* 0x000fe200078e00ff */
[----:B------:R-:W-:Y:S01]  /*47e0*/  CS2R R8, SRZ ;  /* 0x0000000000087805 */ /* 0x000fe2000001ff00 */
[----:B------:R-:W-:Y:S01]  /*47f0*/  IMAD.MOV.U32 R10, RZ, RZ, RZ ;  /* 0x000000ffff0a7224 */ /* 0x000fe200078e00ff */
[----:B------:R-:W-:Y:S01]  /*4800*/  UMOV UR18, URZ ;  /* 0x000000ff00127c82 */ /* 0x000fe20008000000 */
[----:B------:R-:W-:Y:S01]  /*4810*/  UMOV UR17, URZ ;  /* 0x000000ff00117c82 */ /* 0x000fe20008000000 */
[----:B------:R-:W-:Y:S01]  /*4820*/  UMOV UR22, 0x0 ;  /* 0x0000000000167882 */ /* 0x000fe20000000000 */
[----:B------:R-:W-:Y:S01]  /*4830*/  UMOV UR23, 0x40404a0 ;  /* 0x040404a000177882 */ /* 0x000fe20000000000 */
[----:B------:R-:W-:Y:S01]  /*4840*/  UMOV UR20, 0x0 ;  /* 0x0000000000147882 */ /* 0x000fe20000000000 */
[----:B------:R-:W-:Y:S01]  /*4850*/  UMOV UR21, 0x40404a0 ;  /* 0x040404a000157882 */ /* 0x000fe20000000000 */
[----:B--2---:R-:W-:Y:S01]  /*4860*/  ULEA UR6, UR6, UR4, 0x18 ;  /* 0x0000000406067291 */ /* 0x004fe2000f8ec0ff */
[----:B------:R-:W2:Y:S03]  /*4870*/  LDCU UR4, c[0x0][0x38c] ;  /* 0x00007180ff0477ac */ /* 0x000ea60008000800 */
[----:B------:R-:W-:-:S02]  /*4880*/  UIADD3 UR11, UPT, UPT, UR6, 0x2600, URZ ;  /* 0x00002600060b7890 */ /* 0x000fc4000fffe0ff */
[----:B----4-:R-:W-:-:S03]  /*4890*/  UIADD3 UR7, UPT, UPT, UR7, 0x3f, URZ ;  /* 0x0000003f07077890 */ /* 0x010fc6000fffe0ff */
[----:B-1----:R-:W1:Y:S01]  /*48a0*/  LDS R0, [UR6+0x390] ;  /* 0x00039006ff007984 */ /* 0x002e620008000800 */
[----:B------:R-:W-:Y:S02]  /*48b0*/  UIADD3 UR12, UPT, UPT, UR6, 0x2d600, URZ ;  /* 0x0002d600060c7890 */ /* 0x000fe4000fffe0ff */
[----:B------:R-:W-:Y:S02]  /*48c0*/  USHF.R.S32.HI UR5, URZ, 0x1f, UR7 ;  /* 0x0000001fff057899 */ /* 0x000fe40008011407 */
[----:B------:R-:W-:Y:S02]  /*48d0*/  USHF.R.U32.HI UR11, URZ, 0x4, UR11 ;  /* 0x00000004ff0b7899 */ /* 0x000fe4000801160b */
[----:B------:R-:W-:Y:S02]  /*48e0*/  ULEA.HI UR5, UR5, UR7, URZ, 0x6 ;  /* 0x0000000705057291 */ /* 0x000fe4000f8f30ff */
[----:B------:R-:W-:Y:S02]  /*48f0*/  USHF.R.U32.HI UR12, URZ, 0x4, UR12 ;  /* 0x00000004ff0c7899 */ /* 0x000fe4000801160c */
[----:B------:R-:W-:-:S02]  /*4900*/  USHF.R.S32.HI UR5, URZ, 0x6, UR5 ;  /* 0x00000006ff057899 */ /* 0x000fc40008011405 */
[----:B------:R-:W-:Y:S02]  /*4910*/  ULOP3.LUT UR11, UR11, 0x3fff, URZ, 0xc0, !UPT ;  /* 0x00003fff0b0b7892 */ /* 0x000fe4000f8ec0ff */
[----:B------:R-:W-:Y:S02]  /*4920*/  UISETP.LT.AND UP0, UPT, UR5, 0x1, UPT ;  /* 0x000000010500788c */ /* 0x000fe4000bf01270 */
[----:B------:R-:W-:Y:S02]  /*4930*/  ULOP3.LUT UR12, UR12, 0x3fff, URZ, 0xc0, !UPT ;  /* 0x00003fff0c0c7892 */ /* 0x000fe4000f8ec0ff */
[----:B------:R-:W-:Y:S02]  /*4940*/  USEL UR10, UR5, 0x1, !UP0 ;  /* 0x00000001050a7887 */ /* 0x000fe4000c000000 */
[----:B------:R-:W-:Y:S02]  /*4950*/  ULOP3.LUT UR11, UR11, 0x10000, URZ, 0xfc, !UPT ;  /* 0x000100000b0b7892 */ /* 0x000fe4000f8efcff */
[----:B------:R-:W-:-:S02]  /*4960*/  ULOP3.LUT UR12, UR12, 0x10000, URZ, 0xfc, !UPT ;  /* 0x000100000c0c7892 */ /* 0x000fc4000f8efcff */
[----:B------:R-:W-:Y:S02]  /*4970*/  UIADD3 UR10, UPT, UPT, -UR10, URZ, URZ ;  /* 0x000000ff0a0a7290 */ /* 0x000fe4000fffe1ff */
[----:B--2---:R-:W-:Y:S01]  /*4980*/  UISETP.GE.AND UP3, UPT, UR4, 0x1, UPT ;  /* 0x000000010400788c */ /* 0x004fe2000bf66270 */
[----:B-1----:R-:W-:-:S15]  /*4990*/  R2UR UR19, R0 ;  /* 0x00000000001372ca */ /* 0x002fde00000e0000 */
.L_x_99:
[----:B------:R-:W-:Y:S02]  /*49a0*/  LEA R0, R10, UR6, 0x3 ;  /* 0x000000060a007c11 */ /* 0x000fe4000f8e18ff */
[----:B------:R-:W-:Y:S02]  /*49b0*/  SHF.L.U32 R2, R9, 0x1f, RZ ;  /* 0x0000001f09027819 */ /* 0x000fe400000006ff */
[----:B------:R-:W-:Y:S01]  /*49c0*/  PLOP3.LUT P0, PT, PT, PT, UP3, 0x80, 0x8 ;  /* 0x000000000008781c */ /* 0x000fe20003f0f038 */
[----:B------:R-:W-:Y:S01]  /*49d0*/  VIADD R3, R0, 0x2f0 ;  /* 0x000002f000037836 */ /* 0x000fe20000000000 */
[----:B-1----:R-:W1:Y:S02]  /*49e0*/  SYNCS.PHASECHK.TRANS64.TRYWAIT P1, [R0+URZ+0x2e0], R2 ;  /* 0x0002e002000075a7 */ /* 0x002e6400080211ff */
[----:B-1--4-:R-:W-:Y:S09]  /*49f0*/  @!P1 BRA `(.L_x_93) ;  /* 0x0000004000689947 */ /* 0x012ff20003800000 */
.L_x_235:
[----:B------:R-:W-:Y:S01]  /*4a00*/  LEA R4, R10, UR6, 0x4 ;  /* 0x000000060a047c11 */ /* 0x000fe2000f8e20ff */
[----:B------:R-:W-:Y:S01]  /*4a10*/  @UP3 ULEA UR4, UR17, UR6, 0x3 ;  /* 0x0000000611043291 */ /* 0x000fe2000f8e18ff */
[----:B------:R-:W-:Y:S01]  /*4a20*/  PLOP3.LUT P2, PT, PT, PT, PT, 0x80, 0x8 ;  /* 0x000000000008781c */ /* 0x000fe20003f4f070 */
[----:B------:R-:W-:Y:S01]  /*4a30*/  ULEA UR8, UR18, UR6, 0x3 ;  /* 0x0000000612087291 */ /* 0x000fe2000f8e18ff */
[----:B------:R-:W-:Y:S02]  /*4a40*/  PRMT R3, RZ, 0x654, R3 ;  /* 0x00000654ff037816 */ /* 0x000fe40000000003 */
[----:B------:R-:W2:Y:S01]  /*4a50*/  LDS.128 R4, [R4+0x370] ;  /* 0x0003700004047984 */ /* 0x000ea20000000c00 */
[----:B-1----:R-:W-:Y:S02]  /*4a60*/  @P0 SHF.L.U32 R2, R8, 0x1f, RZ ;  /* 0x0000001f08020819 */ /* 0x002fe400000006ff */
[----:B------:R-:W-:Y:S01]  /*4a70*/  SHF.L.U32 R0, R11, 0x1f, RZ ;  /* 0x0000001f0b007819 */ /* 0x000fe200000006ff */
[----:B------:R-:W-:Y:S01]  /*4a80*/  @!PT LDS RZ, [RZ] ;  /* 0x00000000fffff984 */ /* 0x000fe20000000800 */
[----:B------:R-:W-:Y:S01]  /*4a90*/  @!PT LDS RZ, [RZ] ;  /* 0x00000000fffff984 */ /* 0x000fe20000000800 */
[----:B------:R-:W-:Y:S01]  /*4aa0*/  @!PT LDS RZ, [RZ] ;  /* 0x00000000fffff984 */ /* 0x000fe20000000800 */
[----:B------:R-:W-:Y:S01]  /*4ab0*/  @!PT LDS RZ, [RZ] ;  /* 0x00000000fffff984 */ /* 0x000fe20000000800 */
[----:B------:R1:W-:Y:S06]  /*4ac0*/  MEMBAR.ALL.CTA ;  /* 0x0000000000007992 */ /* 0x0003ec0000008000 */
[----:B-1----:R-:W1:Y:S02]  /*4ad0*/  FENCE.VIEW.ASYNC.S ;  /* 0x00000000000073c6 */ /* 0x002e640000000000 */
[----:B-1----:R1:W-:Y:S01]  /*4ae0*/  SYNCS.ARRIVE.TRANS64.RED.A1T0 RZ, [R3+URZ], RZ ;  /* 0x000000ff03ff79a7 */ /* 0x0023e200081004ff */
[----:B------:R1:W4:Y:S01]  /*4af0*/  @P0 SYNCS.PHASECHK.TRANS64.TRYWAIT P2, [UR4], R2 ;  /* 0x00000002ff0005a7 */ /* 0x0003220008041104 */
[----:B------:R-:W-:Y:S01]  /*4b00*/  ULEA.HI UR4, UR18, UR18, URZ, 0x1 ;  /* 0x0000001212047291 */ /* 0x000fe2000f8f08ff */
[----:B--2---:R-:W-:-:S03]  /*4b10*/  LOP3.LUT P1, RZ, R6, 0x1, RZ, 0xc0, !PT ;  /* 0x0000000106ff7812 */ /* 0x004fc6000782c0ff */
[----:B------:R-:W-:Y:S02]  /*4b20*/  USHF.L.U32 UR9, UR4, 0x3, URZ ;  /* 0x0000000304097899 */ /* 0x000fe400080006ff */
[----:B------:R-:W-:Y:S02]  /*4b30*/  ULOP3.LUT UR4, UR4, 0xffe, URZ, 0xc0, !UPT ;  /* 0x00000ffe04047892 */ /* 0x000fe4000f8ec0ff */
[----:B------:R-:W-:Y:S02]  /*4b40*/  ULOP3.LUT UR9, UR9, 0xfffffff0, URZ, 0xc0, !UPT ;  /* 0xfffffff009097892 */ /* 0x000fe4000f8ec0ff */
[----:B------:R-:W-:Y:S02]  /*4b50*/  UIADD3 UR4, UPT, UPT, -UR4, UR18, URZ ;  /* 0x0000001204047290 */ /* 0x000fe4000fffe1ff */
[----:B------:R-:W-:Y:S01]  /*4b60*/  UIADD3 UR9, UPT, UPT, UR19, UR9, URZ ;  /* 0x0000000913097290 */ /* 0x000fe2000fffe0ff */
[----:B------:R-:W2:Y:S03]  /*4b70*/  SYNCS.PHASECHK.TRANS64.TRYWAIT P0, [UR8+0x320], R0 ;  /* 0x00032000ff0075a7 */ /* 0x000ea60008001108 */
[----:B------:R-:W-:Y:S01]  /*4b80*/  ULEA UR9, UR4, UR9, 0x14 ;  /* 0x0000000904097291 */ /* 0x000fe2000f8ea0ff */
[----:B-12-4-:R-:W-:Y:S11]  /*4b90*/  @!P0 BRA `(.L_x_94) ;  /* 0x0000004000148947 */ /* 0x016ff60003800000 */
.L_x_237:
[----:B------:R-:W-:Y:S01]  /*4ba0*/  IADD3 R10, PT, PT, R10, 0x1, RZ ;  /* 0x000000010a0a7810 */ /* 0x000fe20007ffe0ff */
[----:B------:R-:W-:Y:S06]  /*4bb0*/  BRA.U !UP3, `(.L_x_95) ;  /* 0x000000010b987547 */ /* 0x000fec000b800000 */
[----:B------:R-:W-:Y:S01]  /*4bc0*/  UPLOP3.LUT UP4, UPT, UPT, UPT, UPT, 0x40, 0x4 ;  /* 0x000000000004789c */ /* 0x000fe20003f8e870 */
[----:B------:R-:W-:Y:S01]  /*4bd0*/  UMOV UR16, UR10 ;  /* 0x0000000a00107c82 */ /* 0x000fe20008000000 */
[----:B------:R-:W-:Y:S01]  /*4be0*/  UMOV UR15, UR5 ;  /* 0x00000005000f7c82 */ /* 0x000fe20008000000 */
[----:B------:R-:W-:-:S08]  /*4bf0*/  UMOV UR14, UR17 ;  /* 0x00000011000e7c82 */ /* 0x000fd00008000000 */
.L_x_98:
[----:B------:R-:W-:Y:S02]  /*4c00*/  UIADD3 UR16, UPT, UPT, UR16, 0x1, URZ ;  /* 0x0000000110107890 */ /* 0x000fe4000fffe0ff */
[----:B--2---:R-:W-:Y:S02]  /*4c10*/  ULEA UR7, UR14, UR6, 0x3 ;  /* 0x000000060e077291 */ /* 0x004fe4000f8e18ff */
[----:B------:R-:W-:Y:S01]  /*4c20*/  UISETP.NE.AND UP0, UPT, UR16, URZ, UPT ;  /* 0x000000ff1000728c */ /* 0x000fe2000bf05270 */
[----:B----4-:R-:W-:Y:S10]  /*4c30*/  @P2 BRA `(.L_x_96) ;  /* 0x00000000000c2947 */ /* 0x010ff40003800000 */
[----:B-1----:R-:W-:Y:S04]  /*4c40*/  SHF.L.U32 R2, R8, 0x1f, RZ ;  /* 0x0000001f08027819 */ /* 0x002fe800000006ff */
[----:B------:R-:W1:Y:S02]  /*4c50*/  SYNCS.PHASECHK.TRANS64.TRYWAIT P0, [UR7], R2 ;  /* 0x00000002ff0075a7 */ /* 0x000e640008001107 */
[----:B-1----:R-:W-:Y:S05]  /*4c60*/  @!P0 BRA `(.L_x_97) ;  /* 0x0000003c00f88947 */ /* 0x002fea0003800000 */
.L_x_96:
[----:B------:R-:W-:Y:S01]  /*4c70*/  UISETP.NE.AND UP1, UPT, UR15, 0x1, UPT ;  /* 0x000000010f00788c */ /* 0x000fe2000bf25270 */
[----:B------:R-:W-:Y:S01]  /*4c80*/  PLOP3.LUT P2, PT, PT, PT, PT, 0x80, 0x8 ;  /* 0x000000000008781c */ /* 0x000fe20003f4f070 */
[----:B------:R-:W-:Y:S02]  /*4c90*/  UIADD3 UR17, UPT, UPT, UR14, 0x1, URZ ;  /* 0x000000010e117890 */ /* 0x000fe4000fffe0ff */
[----:B------:R-:W-:Y:S02]  /*4ca0*/  ULEA UR24, UR14, UR12, 0x6 ;  /* 0x0000000c0e187291 */ /* 0x000fe4000f8e30ff */
[----:B------:R-:W-:Y:S01]  /*4cb0*/  UISETP.NE.AND UP2, UPT, UR17, 0x2b, UPT ;  /* 0x0000002b1100788c */ /* 0x000fe2000bf45270 */
[----:B------:R-:W-:Y:S01]  /*4cc0*/  PLOP3.LUT P0, PT, PT, PT, UP1, 0x80, 0x8 ;  /* 0x000000000008781c */ /* 0x000fe20003f0f018 */
[----:B------:R-:W-:Y:S02]  /*4cd0*/  ULEA UR26, UR14, UR11, 0x8 ;  /* 0x0000000b0e1a7291 */ /* 0x000fe4000f8e40ff */
[----:B------:R-:W-:Y:S02]  /*4ce0*/  USEL UR13, URZ, 0x1, UP2 ;  /* 0x00000001ff0d7887 */ /* 0x000fe40009000000 */
[----:B------:R-:W-:Y:S02]  /*4cf0*/  USEL UR17, UR17, URZ, UP2 ;  /* 0x000000ff11117287 */ /* 0x000fe40009000000 */
[----:B------:R-:W-:Y:S02]  /*4d00*/  UIADD3 UR30, UPT, UPT, UR24, 0x2, URZ ;  /* 0x00000002181e7890 */ /* 0x000fe4000fffe0ff */
[----:B------:R-:W-:Y:S01]  /*4d10*/  @UP1 ULEA UR4, UR17, UR6, 0x3 ;  /* 0x0000000611041291 */ /* 0x000fe2000f8e18ff */
[----:B------:R-:W-:Y:S01]  /*4d20*/  LOP3.LUT R8, R8, UR13, RZ, 0x3c, !PT ;  /* 0x0000000d08087c12 */ /* 0x000fe2000f8e3cff */
[----:B------:R-:W-:Y:S02]  /*4d30*/  UIADD3 UR28, UPT, UPT, UR26, 0x2, URZ ;  /* 0x000000021a1c7890 */ /* 0x000fe4000fffe0ff */
[----:B------:R-:W-:Y:S01]  /*4d40*/  UIADD3 UR7, UPT, UPT, UR7, 0x158, URZ ;  /* 0x0000015807077890 */ /* 0x000fe2000fffe0ff */
[----:B-1----:R-:W-:Y:S01]  /*4d50*/  @P0 SHF.L.U32 R0, R8, 0x1f, RZ ;  /* 0x0000001f08000819 */ /* 0x002fe200000006ff */
[----:B------:R-:W-:Y:S01]  /*4d60*/  UMOV UR25, 0x80004020 ;  /* 0x8000402000197882 */ /* 0x000fe20000000000 */
[----:B------:R-:W-:Y:S01]  /*4d70*/  UMOV UR27, 0x80004020 ;  /* 0x80004020001b7882 */ /* 0x000fe20000000000 */
[----:B------:R-:W-:Y:S01]  /*4d80*/  UMOV UR31, 0x80004020 ;  /* 0x80004020001f7882 */ /* 0x000fe20000000000 */
[----:B------:R2:W4:Y:S01]  /*4d90*/  @P0 SYNCS.PHASECHK.TRANS64.TRYWAIT P2, [UR4], R0 ;  /* 0x00000000ff0005a7 */ /* 0x0005220008041104 */
[----:B------:R-:W-:Y:S01]  /*4da0*/  UIADD3 UR15, UPT, UPT, UR15, -0x1, URZ ;  /* 0xffffffff0f0f7890 */ /* 0x000fe2000fffe0ff */
[----:B------:R2:W-:Y:S01]  /*4db0*/  UTCIMMA gdesc[UR26], gdesc[UR24], tmem[UR9], tmem[UR22], idesc[UR23], UP4 ;  /* 0x00ff16181a0075ea */ /* 0x0005e2000a000109 */
[----:B------:R-:W-:Y:S01]  /*4dc0*/  UPLOP3.LUT UP4, UPT, UPT, UPT, UPT, 0x80, 0x8 ;  /* 0x000000000008789c */ /* 0x000fe20003f8f070 */
[----:B------:R-:W-:Y:S01]  /*4dd0*/  UMOV UR29, 0x80004020 ;  /* 0x80004020001d7882 */ /* 0x000fe20000000000 */
[----:B------:R-:W-:Y:S01]  /*4de0*/  UMOV UR14, UR17 ;  /* 0x00000011000e7c82 */ /* 0x000fe20008000000 */
[----:B------:R2:W-:Y:S01]  /*4df0*/  UTCIMMA gdesc[UR28], gdesc[UR30], tmem[UR9], tmem[UR20], idesc[UR21], UPT ;  /* 0x00ff141e1c0075ea */ /* 0x0005e2000b800109 */
[----:B------:R2:W-:Y:S01]  /*4e00*/  UTCBAR [UR7], URZ ;  /* 0x000000ff070073e9 */ /* 0x0005e200080000ff */
[----:B------:R-:W-:Y:S06]  /*4e10*/  BRA.U UP0, `(.L_x_98) ;  /* 0xfffffffd00787547 */ /* 0x000fec000b83ffff */
.L_x_95:
[----:B------:R-:W-:Y:S01]  /*4e20*/  UIADD3 UR18, UPT, UPT, UR18, 0x1, URZ ;  /* 0x0000000112127890 */ /* 0x000fe2000fffe0ff */
[C---:B------:R-:W-:Y:S01]  /*4e30*/  ISETP.NE.AND P0, PT, R10.reuse, 0x2, PT ;  /* 0x000000020a00780c */ /* 0x040fe20003f05270 */
[----:B------:R-:W-:Y:S02]  /*4e40*/  UIADD3 UR8, UPT, UPT, UR8, 0x300, URZ ;  /* 0x0000030008087890 */ /* 0x000fe4000fffe0ff */
[----:B------:R-:W-:Y:S01]  /*4e50*/  UISETP.NE.AND UP0, UPT, UR18, 0x4, UPT ;  /* 0x000000041200788c */ /* 0x000fe2000bf05270 */
[----:B-12---:R-:W-:Y:S02]  /*4e60*/  SEL R0, RZ, 0x1, P0 ;  /* 0x00000001ff007807 */ /* 0x006fe40000000000 */
[----:B------:R-:W-:Y:S01]  /*4e70*/  SEL R10, R10, RZ, P0 ;  /* 0x000000ff0a0a7207 */ /* 0x000fe20000000000 */
[----:B------:R-:W-:Y:S01]  /*4e80*/  USEL UR4, URZ, 0x1, UP0 ;  /* 0x00000001ff047887 */ /* 0x000fe20008000000 */
[----:B------:R-:W-:Y:S01]  /*4e90*/  LOP3.LUT R9, R9, R0, RZ, 0x3c, !PT ;  /* 0x0000000009097212 */ /* 0x000fe200078e3cff */
[----:B------:R-:W-:Y:S01]  /*4ea0*/  USEL UR18, UR18, URZ, UP0 ;  /* 0x000000ff12127287 */ /* 0x000fe20008000000 */
[----:B------:R1:W-:Y:S03]  /*4eb0*/  UTCBAR [UR8], URZ ;  /* 0x000000ff080073e9 */ /* 0x0003e600080000ff */
[----:B------:R-:W-:Y:S01]  /*4ec0*/  LOP3.LUT R11, R11, UR4, RZ, 0x3c, !PT ;  /* 0x000000040b0b7c12 */ /* 0x000fe2000f8e3cff */
[----:B------:R-:W-:Y:S07]  /*4ed0*/  @P1 BRA `(.L_x_99) ;  /* 0xfffffff800b01947 */ /* 0x000fee000383ffff */
[----:B------:R-:W2:Y:S01]  /*4ee0*/  S2UR UR4, SR_CgaCtaId ;  /* 0x00000000000479c3 */ /* 0x000ea20000008800 */
[----:B------:R-:W-:Y:S01]  /*4ef0*/  ELECT P0, URZ, PT ;  /* 0x0000000000ff782f */ /* 0x000fe20003800000 */
[----:B------:R-:W-:Y:S01]  /*4f00*/  IMAD.MOV.U32 R0, RZ, RZ, 0x1 ;  /* 0x00000001ff007424 */ /* 0x000fe200078e00ff */
[----:B------:R-:W-:Y:S01]  /*4f10*/  UIADD3 UR6, UPT, UPT, UR6, 0x320, URZ ;  /* 0x0000032006067890 */ /* 0x000fe2000fffe0ff */
[----:B------:R-:W-:Y:S01]  /*4f20*/  SHF.L.U32 R2, R11, 0x1f, RZ ;  /* 0x0000001f0b027819 */ /* 0x000fe200000006ff */
[----:B------:R-:W-:-:S03]  /*4f30*/  UMOV UR5, 0x40 ;  /* 0x0000004000057882 */ /* 0x000fc60000000000 */
[----:B------:R-:W-:Y:S01]  /*4f40*/  UVIRTCOUNT.DEALLOC.SMPOOL 0x80 ;  /* 0x000000800000784c */ /* 0x000fe20000000000 */
[----:B--2---:R-:W-:Y:S02]  /*4f50*/  ULEA UR4, UR4, UR5, 0x18 ;  /* 0x0000000504047291 */ /* 0x004fe4000f8ec0ff */
[----:B------:R-:W-:-:S07]  /*4f60*/  ULEA UR5, UR18, UR6, 0x3 ;  /* 0x0000000612057291 */ /* 0x000fce000f8e18ff */
[----:B------:R2:W-:Y:S02]  /*4f70*/  @P0 STS.U8 [UR4+0x1c], R0 ;  /* 0x00001c00ff000988 */ /* 0x0005e40008000004 */
[----:B------:R-:W3:Y:S02]  /*4f80*/  SYNCS.PHASECHK.TRANS64.TRYWAIT P0, [UR5], R2 ;  /* 0x00000002ff0075a7 */ /* 0x000ee40008001105 */
[----:B--23--:R-:W-:Y:S05]  /*4f90*/  @!P0 BRA `(.L_x_100) ;  /* 0x0000003c00448947 */ /* 0x00cfea0003800000 */
.L_x_240:
[----:B------:R-:W-:-:S04]  /*4fa0*/  UIADD3 UR7, UPT, UPT, UR18, 0x1, URZ ;  /* 0x0000000112077890 */ /* 0x000fc8000fffe0ff */
[----:B------:R-:W-:-:S04]  /*4fb0*/  UISETP.NE.AND UP0, UPT, UR7, 0x4, UPT ;  /* 0x000000040700788c */ /* 0x000fc8000bf05270 */
[----:B-1----:R-:W-:Y:S02]  /*4fc0*/  USEL UR8, URZ, 0x1, UP0 ;  /* 0x00000001ff087887 */ /* 0x002fe40008000000 */
[----:B------:R-:W-:-:S04]  /*4fd0*/  USEL UR7, UR7, URZ, UP0 ;  /* 0x000000ff07077287 */ /* 0x000fc80008000000 */
[----:B------:R-:W-:Y:S01]  /*4fe0*/  ULEA UR5, UR7, UR6, 0x3 ;  /* 0x0000000607057291 */ /* 0x000fe2000f8e18ff */
[----:B--2---:R-:W-:-:S04]  /*4ff0*/  LOP3.LUT R2, R11, UR8, RZ, 0x3c, !PT ;  /* 0x000000080b027c12 */ /* 0x004fc8000f8e3cff */
[----:B------:R-:W-:-:S04]  /*5000*/  SHF.L.U32 R3, R2, 0x1f, RZ ;  /* 0x0000001f02037819 */ /* 0x000fc800000006ff */
[----:B------:R-:W1:Y:S02]  /*5010*/  SYNCS.PHASECHK.TRANS64.TRYWAIT P0, [UR5], R3 ;  /* 0x00000003ff0075a7 */ /* 0x000e640008001105 */
[----:B-1----:R-:W-:Y:S05]  /*5020*/  @!P0 BRA `(.L_x_101) ;  /* 0x0000003c00388947 */ /* 0x002fea0003800000 */
.L_x_242:
        /* <DEDUP_REMOVED lines=9> */
.L_x_244:
[----:B------:R-:W-:-:S04]  /*50c0*/  UIADD3 UR7, UPT, UPT, UR7, 0x1, URZ ;  /* 0x0000000107077890 */ /* 0x000fc8000fffe0ff */
[----:B------:R-:W-:-:S04]  /*50d0*/  UISETP.NE.AND UP0, UPT, UR7, 0x4, UPT ;  /* 0x000000040700788c */ /* 0x000fc8000bf05270 */
[----:B------:R-:W-:Y:S02]  /*50e0*/  USEL UR5, URZ, 0x1, UP0 ;  /* 0x00000001ff057887 */ /* 0x000fe40008000000 */
[----:B------:R-:W-:-:S04]  /*50f0*/  USEL UR7, UR7, URZ, UP0 ;  /* 0x000000ff07077287 */ /* 0x000fc80008000000 */
[----:B------:R-:W-:Y:S01]  /*5100*/  ULEA UR7, UR7, UR6, 0x3 ;  /* 0x0000000607077291 */ /* 0x000fe2000f8e18ff */
[----:B------:R-:W-:-:S04]  /*5110*/  LOP3.LUT R2, R2, UR5, RZ, 0x3c, !PT ;  /* 0x0000000502027c12 */ /* 0x000fc8000f8e3cff */
[----:B------:R-:W-:-:S04]  /*5120*/  SHF.L.U32 R2, R2, 0x1f, RZ ;  /* 0x0000001f02027819 */ /* 0x000fc800000006ff */
[----:B------:R-:W2:Y:S02]  /*5130*/  SYNCS.PHASECHK.TRANS64.TRYWAIT P0, [UR7], R2 ;  /* 0x00000002ff0075a7 */ /* 0x000ea40008001107 */
[----:B--2---:R-:W-:Y:S05]  /*5140*/  @!P0 BRA `(.L_x_103) ;  /* 0x0000003c00208947 */ /* 0x004fea0003800000 */
.L_x_246:
[----:B------:R-:W-:Y:S01]  /*5150*/  NOP ;  /* 0x0000000000007918 */ /* 0x000fe20000000000 */
[----:B-1----:R-:W1:Y:S01]  /*5160*/  LDS R0, [UR4+0x14] ;  /* 0x00001404ff007984 */ /* 0x002e620008000800 */
[----:B------:R-:W-:Y:S01]  /*5170*/  ULOP3.LUT UR6, UR19, 0xffff, URZ, 0xc0, !UPT ;  /* 0x0000ffff13067892 */ /* 0x000fe2000f8ec0ff */
[----:B------:R-:W-:Y:S01]  /*5180*/  UMOV UR8, 0xffff ;  /* 0x0000ffff00087882 */ /* 0x000fe20000000000 */
[----:B------:R-:W-:Y:S02]  /*5190*/  UMOV UR5, 0x1 ;  /* 0x0000000100057882 */ /* 0x000fe40000000000 */
[----:B------:R-:W-:-:S04]  /*51a0*/  USHF.R.U32.HI UR6, URZ, 0x5, UR6 ;  /* 0x00000005ff067899 */ /* 0x000fc80008011606 */
[----:B------:R-:W-:Y:S02]  /*51b0*/  USHF.L.U32 UR8, UR8, UR6, URZ ;  /* 0x0000000608087299 */ /* 0x000fe400080006ff */
[----:B------:R-:W-:-:S04]  /*51c0*/  USHF.L.U32 UR5, UR5, UR6, URZ ;  /* 0x0000000605057299 */ /* 0x000fc800080006ff */
[----:B-1----:R-:W-:-:S04]  /*51d0*/  LOP3.LUT R0, R0, UR8, RZ, 0xc0, !PT ;  /* 0x0000000800007c12 */ /* 0x002fc8000f8ec0ff */
[----:B------:R-:W-:-:S13]  /*51e0*/  ISETP.NE.AND P0, PT, R0, UR8, PT ;  /* 0x0000000800007c0c */ /* 0x000fda000bf05270 */
[----:B------:R-:W-:Y:S05]  /*51f0*/  @P0 BRA `(.L_x_104) ;  /* 0x0000000000580947 */ /* 0x000fea0003800000 */
[----:B------:R-:W1:Y:S02]  /*5200*/  LDS R0, [UR4+0x18] ;  /* 0x00001804ff007984 */ /* 0x000e640008000800 */
[----:B-1----:R-:W-:-:S04]  /*5210*/  LOP3.LUT R0, R0, UR5, RZ, 0xc0, !PT ;  /* 0x0000000500007c12 */ /* 0x002fc8000f8ec0ff */
[----:B------:R-:W-:-:S13]  /*5220*/  ISETP.NE.AND P0, PT, R0, UR5, PT ;  /* 0x0000000500007c0c */ /* 0x000fda000bf05270 */
[----:B------:R-:W-:Y:S05]  /*5230*/  @P0 BRA `(.L_x_105) ;  /* 0x00000000003c0947 */ /* 0x000fea0003800000 */
[----:B------:R-:W1:Y:S01]  /*5240*/  S2R R2, SR_LANEID ;  /* 0x0000000000027919 */ /* 0x000e620000000000 */
[----:B------:R-:W-:Y:S01]  /*5250*/  ULOP3.LUT UR8, URZ, UR8, URZ, 0x33, !UPT ;  /* 0x00000008ff087292 */ /* 0x000fe2000f8e33ff */
[----:B------:R-:W-:Y:S02]  /*5260*/  VOTEU.ANY UR7, UPT, PT ;  /* 0x0000000000077886 */ /* 0x000fe400038e0100 */
[----:B------:R-:W-:-:S03]  /*5270*/  UFLO.U32 UR7, UR7 ;  /* 0x00000007000772bd */ /* 0x000fc600080e0000 */
[----:B------:R-:W-:-:S04]  /*5280*/  IMAD.U32 R0, RZ, RZ, UR8 ;  /* 0x00000008ff007e24 */ /* 0x000fc8000f8e00ff */
[----:B------:R2:W3:Y:S02]  /*5290*/  REDUX UR6, R0 ;  /* 0x00000000000673c4 */ /* 0x0004e40000000000 */
[----:B------:R1:W-:Y:S02]  /*52a0*/  UTCATOMSWS.AND URZ, UR8 ;  /* 0x0000000800ff79e3 */ /* 0x0003e40008000000 */
[----:B-1----:R-:W-:Y:S02]  /*52b0*/  ISETP.EQ.U32.AND P0, PT, R2, UR7, PT ;  /* 0x0000000702007c0c */ /* 0x002fe4000bf02070 */
[----:B--2---:R-:W-:Y:S02]  /*52c0*/  LOP3.LUT R0, RZ, UR5, RZ, 0x33, !PT ;  /* 0x00000005ff007c12 */ /* 0x004fe4000f8e33ff */
[----:B---3--:R-:W-:Y:S02]  /*52d0*/  MOV R2, UR6 ;  /* 0x0000000600027c02 */ /* 0x008fe40008000f00 */
[----:B------:R-:W1:Y:S07]  /*52e0*/  REDUX UR5, R0 ;  /* 0x00000000000573c4 */ /* 0x000e6e0000000000 */
[----:B------:R2:W-:Y:S01]  /*52f0*/  @P0 ATOMS.AND RZ, [UR4+0x14], R2 ;  /* 0x00001402ffff098c */ /* 0x0005e2000a800004 */
[----:B-1----:R-:W-:-:S05]  /*5300*/  IMAD.U32 R0, RZ, RZ, UR5 ;  /* 0x00000005ff007e24 */ /* 0x002fca000f8e00ff */
[----:B------:R2:W-:Y:S01]  /*5310*/  @P0 ATOMS.AND RZ, [UR4+0x18], R0 ;  /* 0x00001800ffff098c */ /* 0x0005e2000a800004 */
[----:B------:R-:W-:Y:S05]  /*5320*/  BRA `(.L_x_106) ;  /* 0x0000000000147947 */ /* 0x000fea0003800000 */
.L_x_105:
[----:B------:R-:W-:Y:S02]  /*5330*/  MOV R2, 0x5350 ;  /* 0x0000535000027802 */ /* 0x000fe40000000f00 */
[----:B----45:R-:W-:Y:S05]  /*5340*/  CALL.REL.NOINC `($__internal_0_$__cuda_sm10x_tcgen05_guardrail_trap_col_being_dealloced_not_returned_by_alloc) ;  /* 0x0000003c00507944 */ /* 0x030fea0003c00000 */
[----:B------:R-:W-:Y:S05]  /*5350*/  BRA `(.L_x_106) ;  /* 0x0000000000087947 */ /* 0x000fea0003800000 */
.L_x_104:
[----:B------:R-:W-:Y:S02]  /*5360*/  MOV R2, 0x5380 ;  /* 0x0000538000027802 */ /* 0x000fe40000000f00 */
[----:B----45:R-:W-:Y:S05]  /*5370*/  CALL.REL.NOINC `($__internal_2_$__cuda_sm10x_tcgen05_guardrail_trap_unallocated_columns_being_dealloced) ;  /* 0x0000003c005c7944 */ /* 0x030fea0003c00000 */
.L_x_106:
[----:B------:R-:W-:Y:S01]  /*5380*/  NOP ;  /* 0x0000000000007918 */ /* 0x000fe20000000000 */
[----:B------:R-:W-:Y:S05]  /*5390*/  EXIT ;  /* 0x000000000000794d */ /* 0x000fea0003800000 */
.L_x_88:
[----:B------:R-:W-:-:S09]  /*53a0*/  UISETP.NE.OR UP2, UPT, UR8, 0x3, !UP2 ;  /* 0x000000030800788c */ /* 0x000fd2000d745670 */
[----:B------:R-:W-:Y:S05]  /*53b0*/  BRA.U UP2, `(.L_x_107) ;  /* 0x0000000d020c7547 */ /* 0x000fea000b800000 */
[----:B------:R-:W1:Y:S01]  /*53c0*/  LDC R0, c[0x0][0xb30] ;  /* 0x0002cc00ff007b82 */ /* 0x000e620000000800 */
[----:B------:R-:W2:Y:S01]  /*53d0*/  LDCU.64 UR8, c[0x0][0x888] ;  /* 0x00011100ff0877ac */ /* 0x000ea20008000a00 */
[----:B------:R-:W-:Y:S01]  /*53e0*/  IMAD.MOV.U32 R28, RZ, RZ, 0x1 ;  /* 0x00000001ff1c7424 */ /* 0x000fe200078e00ff */
[----:B------:R-:W-:Y:S01]  /*53f0*/  CS2R R26, SRZ ;  /* 0x00000000001a7805 */ /* 0x000fe2000001ff00 */
[----:B------:R-:W-:Y:S01]  /*5400*/  IMAD.MOV.U32 R24, RZ, RZ, 0x1000 ;  /* 0x00001000ff187424 */ /* 0x000fe200078e00ff */
[----:B------:R-:W4:Y:S03]  /*5410*/  LDCU.64 UR4, c[0x0][0x890] ;  /* 0x00011200ff0477ac */ /* 0x000f260008000a00 */
[----:B------:R-:W3:Y:S01]  /*5420*/  LDC R23, c[0x0][0x370] ;  /* 0x0000dc00ff177b82 */ /* 0x000ee20000000800 */
[----:B------:R-:W-:Y:S01]  /*5430*/  UMOV UR7, 0x400 ;  /* 0x0000040000077882 */ /* 0x000fe20000000000 */
[----:B------:R-:W-:-:S02]  /*5440*/  UPLOP3.LUT UP1, UPT, UPT, UPT, UPT, 0x40, 0x4 ;  /* 0x000000000004789c */ /* 0x000fc40003f2e870 */
[----:B------:R-:W-:Y:S01]  /*5450*/  ULEA UR7, UR37, UR7, 0x18 ;  /* 0x0000000725077291 */ /* 0x000fe2000f8ec0ff */
[----:B------:R-:W-:-:S03]  /*5460*/  UMOV UR15, URZ ;  /* 0x000000ff000f7c82 */ /* 0x000fc60008000000 */
[----:B------:R-:W3:Y:S01]  /*5470*/  LDC R3, c[0x0][0xb0c] ;  /* 0x0002c300ff037b82 */ /* 0x000ee20000000800 */
[----:B--2---:R-:W-:Y:S02]  /*5480*/  UISETP.NE.U32.AND UP2, UPT, UR8, URZ, UPT ;  /* 0x000000ff0800728c */ /* 0x004fe4000bf45070 */
[----:B----4-:R-:W-:-:S05]  /*5490*/  UISETP.NE.U32.AND UP3, UPT, UR4, URZ, UPT ;  /* 0x000000ff0400728c */ /* 0x010fca000bf65070 */
[----:B------:R-:W2:Y:S01]  /*54a0*/  LDC R20, c[0x0][0xb20] ;  /* 0x0002c800ff147b82 */ /* 0x000ea20000000800 */
[----:B-1----:R-:W-:Y:S01]  /*54b0*/  ISETP.NE.AND P1, PT, R0, 0x1, PT ;  /* 0x000000010000780c */ /* 0x002fe20003f25270 */
[----:B------:R-:W-:Y:S02]  /*54c0*/  UISETP.NE.AND.EX UP2, UPT, UR9, URZ, UPT, UP2 ;  /* 0x000000ff0900728c */ /* 0x000fe4000bf45320 */
[----:B------:R-:W-:-:S04]  /*54d0*/  UISETP.NE.AND.EX UP3, UPT, UR5, URZ, UPT, UP3 ;  /* 0x000000ff0500728c */ /* 0x000fc8000bf65330 */
[----:B------:R-:W1:Y:S08]  /*54e0*/  LDC.64 R32, c[0x0][0x348] ;  /* 0x0000d200ff207b82 */ /* 0x000e700000000a00 */
[----:B------:R-:W4:Y:S08]  /*54f0*/  LDC.64 R14, c[0x0][0xb10] ;  /* 0x0002c400ff0e7b82 */ /* 0x000f300000000a00 */
[----:B------:R-:W1:Y:S08]  /*5500*/  LDC.64 R6, c[0x0][0xb18] ;  /* 0x0002c600ff067b82 */ /* 0x000e700000000a00 */
[----:B------:R-:W1:Y:S08]  /*5510*/  LDC.64 R4, c[0x0][0xb28] ;  /* 0x0002ca00ff047b82 */ /* 0x000e700000000a00 */
[----:B--23--:R-:W1:Y:S02]  /*5520*/  LDC R21, c[0x0][0x374] ;  /* 0x0000dd00ff157b82 */ /* 0x00ce640000000800 */
.L_x_115:
[C---:B------:R-:W-:Y:S02]  /*5530*/  LEA R0, R27.reuse, UR7, 0x3 ;  /* 0x000000071b007c11 */ /* 0x040fe4000f8e18ff */
[----:B------:R-:W-:Y:S02]  /*5540*/  SHF.L.U32 R2, R26, 0x1f, RZ ;  /* 0x0000001f1a027819 */ /* 0x000fe400000006ff */
[----:B------:R-:W-:Y:S02]  /*5550*/  LEA R16, R27, UR7, 0x4 ;  /* 0x000000071b107c11 */ /* 0x000fe4000f8e20ff */
[----:B--2---:R-:W2:Y:S02]  /*5560*/  SYNCS.PHASECHK.TRANS64.TRYWAIT P0, [R0+URZ+0x2e0], R2 ;  /* 0x0002e002000075a7 */ /* 0x004ea400080011ff */
[----:B--2---:R-:W-:Y:S05]  /*5570*/  @!P0 BRA `(.L_x_108) ;  /* 0x00000038002c8947 */ /* 0x004fea0003800000 */
.L_x_247:
[----:B------:R-:W-:Y:S01]  /*5580*/  ISETP.GE.AND P0, PT, R22, 0x1, PT ;  /* 0x000000011600780c */ /* 0x000fe20003f06270 */
[----:B------:R-:W3:Y:S01]  /*5590*/  LDS.128 R16, [R16+0x370] ;  /* 0x0003700010107984 */ /* 0x000ee20000000c00 */
[----:B------:R-:W-:Y:S01]  /*55a0*/  ISETP.NE.U32.AND P4, PT, RZ, UR4, PT ;  /* 0x00000004ff007c0c */ /* 0x000fe2000bf85070 */
[----:B--2---:R-:W-:Y:S03]  /*55b0*/  VIADD R0, R0, 0x2f0 ;  /* 0x000002f000007836 */ /* 0x004fe60000000000 */
[----:B------:R-:W-:Y:S01]  /*55c0*/  ISETP.NE.AND.EX P4, PT, RZ, UR5, PT, P4 ;  /* 0x00000005ff007c0c */ /* 0x000fe2000bf85340 */
[----:B------:R-:W-:Y:S01]  /*55d0*/  @!PT LDS RZ, [RZ] ;  /* 0x00000000fffff984 */ /* 0x000fe20000000800 */
[----:B------:R-:W-:Y:S01]  /*55e0*/  @!PT LDS RZ, [RZ] ;  /* 0x00000000fffff984 */ /* 0x000fe20000000800 */
[----:B------:R-:W-:Y:S01]  /*55f0*/  @!PT LDS RZ, [RZ] ;  /* 0x00000000fffff984 */ /* 0x000fe20000000800 */
[----:B------:R-:W-:Y:S01]  /*5600*/  @!PT LDS RZ, [RZ] ;  /* 0x00000000fffff984 */ /* 0x000fe20000000800 */
[----:B------:R2:W-:Y:S06]  /*5610*/  MEMBAR.ALL.CTA ;  /* 0x0000000000007992 */ /* 0x0005ec0000008000 */
[----:B--2---:R-:W2:Y:S01]  /*5620*/  FENCE.VIEW.ASYNC.S ;  /* 0x00000000000073c6 */ /* 0x004ea20000000000 */
[----:B------:R-:W-:Y:S04]  /*5630*/  PRMT R0, RZ, 0x654, R0 ;  /* 0x00000654ff007816 */ /* 0x000fe80000000000 */
[----:B--2---:R2:W-:Y:S01]  /*5640*/  SYNCS.ARRIVE.TRANS64.RED.A1T0 RZ, [R0+URZ], RZ ;  /* 0x000000ff00ff79a7 */ /* 0x0045e200081004ff */
[----:B---3--:R-:W-:Y:S11]  /*5650*/  LOP3.LUT P3, RZ, R18, 0x1, RZ, 0xc0, !PT ;  /* 0x0000000112ff7812 */ /* 0x008ff6000786c0ff */
[----:B------:R-:W-:Y:S02]  /*5660*/  @!UPT UIADD3 URZ, UPT, UPT, URZ, URZ, URZ ;  /* 0x000000fffffff290 */ /* 0x000fe4000fffe0ff */
[----:B------:R-:W-:Y:S02]  /*5670*/  @P3 MOV R11, R16 ;  /* 0x00000010000b3202 */ /* 0x000fe40000000f00 */
[----:B------:R-:W-:Y:S01]  /*5680*/  @P3 LOP3.LUT R10, R17, 0xffff, RZ, 0xc0, !PT ;  /* 0x0000ffff110a3812 */ /* 0x000fe200078ec0ff */
[----:B--2---:R-:W-:Y:S06]  /*5690*/  @!P0 BRA `(.L_x_109) ;  /* 0x0000000000a48947 */ /* 0x004fec0003800000 */
[-C--:B-1----:R-:W-:Y:S01]  /*56a0*/  IMAD.HI.U32 R0, R21, R7.reuse, RZ ;  /* 0x0000000715007227 */ /* 0x082fe200078e00ff */
[----:B------:R-:W-:Y:S02]  /*56b0*/  ISETP.NE.AND P0, PT, R6, 0x1, PT ;  /* 0x000000010600780c */ /* 0x000fe40003f05270 */
[----:B------:R-:W-:Y:S01]  /*56c0*/  ISETP.NE.AND P2, PT, R22, 0x1, PT ;  /* 0x000000011600780c */ /* 0x000fe20003f45270 */
[----:B----4-:R-:W-:Y:S01]  /*56d0*/  IMAD.HI.U32 R9, R23, R14, RZ ;  /* 0x0000000e17097227 */ /* 0x010fe200078e00ff */
[----:B------:R-:W-:Y:S02]  /*56e0*/  SHF.R.U32.HI R0, RZ, R20, R0 ;  /* 0x00000014ff007219 */ /* 0x000fe40000011600 */
[----:B------:R-:W-:Y:S01]  /*56f0*/  ISETP.NE.AND P5, PT, R3, 0x1, PT ;  /* 0x000000010300780c */ /* 0x000fe20003fa5270 */
[----:B------:R-:W-:Y:S01]  /*5700*/  IMAD.HI.U32 R13, R10, R7, RZ ;  /* 0x000000070a0d7227 */ /* 0x000fe200078e00ff */
[----:B------:R-:W-:Y:S02]  /*5710*/  SHF.R.U32.HI R9, RZ, R15, R9 ;  /* 0x0000000fff097219 */ /* 0x000fe40000011609 */
[----:B------:R-:W-:Y:S01]  /*5720*/  SEL R0, R21, R0, !P0 ;  /* 0x0000000015007207 */ /* 0x000fe20004000000 */
[----:B------:R-:W-:Y:S01]  /*5730*/  IMAD.HI.U32 R12, R11, R14, RZ ;  /* 0x0000000e0b0c7227 */ /* 0x000fe200078e00ff */
[----:B------:R-:W-:Y:S03]  /*5740*/  SEL R9, R23, R9, !P5 ;  /* 0x0000000917097207 */ /* 0x000fe60006800000 */
[-C--:B------:R-:W-:Y:S01]  /*5750*/  IMAD.HI.U32 R8, R0, R4.reuse, RZ ;  /* 0x0000000400087227 */ /* 0x080fe200078e00ff */
[----:B------:R-:W-:Y:S03]  /*5760*/  SHF.R.U32.HI R12, RZ, R15, R12 ;  /* 0x0000000fff0c7219 */ /* 0x000fe6000001160c */
[----:B------:R-:W-:Y:S01]  /*5770*/  IMAD.HI.U32 R2, R9, R4, RZ ;  /* 0x0000000409027227 */ /* 0x000fe200078e00ff */
[-C--:B------:R-:W-:Y:S02]  /*5780*/  @P2 SHF.R.U32.HI R0, RZ, R5.reuse, R8 ;  /* 0x00000005ff002219 */ /* 0x080fe40000011608 */
[----:B------:R-:W-:Y:S02]  /*5790*/  SHF.R.U32.HI R8, RZ, R20, R13 ;  /* 0x00000014ff087219 */ /* 0x000fe4000001160d */
[----:B------:R-:W-:Y:S01]  /*57a0*/  @P2 SHF.R.U32.HI R9, RZ, R5, R2 ;  /* 0x00000005ff092219 */ /* 0x000fe20000011602 */
[----:B------:R-:W-:Y:S01]  /*57b0*/  IMAD R0, R22, R0, RZ ;  /* 0x0000000016007224 */ /* 0x000fe200078e02ff */
[----:B------:R-:W-:Y:S02]  /*57c0*/  SEL R8, R10, R8, !P0 ;  /* 0x000000080a087207 */ /* 0x000fe40004000000 */
[----:B------:R-:W-:Y:S01]  /*57d0*/  SEL R2, R11, R12, !P5 ;  /* 0x0000000c0b027207 */ /* 0x000fe20006800000 */
[----:B------:R-:W-:Y:S01]  /*57e0*/  IMAD R12, R22, R9, RZ ;  /* 0x00000009160c7224 */ /* 0x000fe200078e02ff */
[C---:B------:R-:W-:Y:S01]  /*57f0*/  ISETP.GE.AND P0, PT, R8.reuse, R0, PT ;  /* 0x000000000800720c */ /* 0x040fe20003f06270 */
[----:B------:R-:W-:Y:S03]  /*5800*/  IMAD.HI.U32 R0, R8, R4, RZ ;  /* 0x0000000408007227 */ /* 0x000fe600078e00ff */
[----:B------:R-:W-:Y:S02]  /*5810*/  ISETP.GE.OR P0, PT, R2, R12, P0 ;  /* 0x0000000c0200720c */ /* 0x000fe40000706670 */
[-C--:B------:R-:W-:Y:S04]  /*5820*/  SHF.R.U32.HI R0, RZ, R5.reuse, R0 ;  /* 0x00000005ff007219 */ /* 0x080fe80000011600 */
[----:B------:R-:W-:Y:S05]  /*5830*/  SEL R13, R8, R0, !P2 ;  /* 0x00000000080d7207 */ /* 0x000fea0005000000 */
[----:B------:R-:W-:Y:S02]  /*5840*/  IMAD.MOV R12, RZ, RZ, -R13 ;  /* 0x000000ffff0c7224 */ /* 0x000fe400078e0a0d */
[----:B------:R-:W-:Y:S04]  /*5850*/  @!P0 IMAD.HI.U32 R0, R2, R4, RZ ;  /* 0x0000000402008227 */ /* 0x000fe800078e00ff */
[----:B------:R-:W-:Y:S01]  /*5860*/  IMAD R12, R22, R12, R8 ;  /* 0x0000000c160c7224 */ /* 0x000fe200078e0208 */
[----:B------:R-:W-:Y:S04]  /*5870*/  @!P0 SHF.R.U32.HI R0, RZ, R5, R0 ;  /* 0x00000005ff008219 */ /* 0x000fe80000011600 */
[----:B------:R-:W-:Y:S04]  /*5880*/  @!P0 SEL R0, R2, R0, !P2 ;  /* 0x0000000002008207 */ /* 0x000fe80005000000 */
[----:B------:R-:W-:Y:S01]  /*5890*/  @!P0 IADD3 R13, PT, PT, R13, -R0, RZ ;  /* 0x800000000d0d8210 */ /* 0x000fe20007ffe0ff */
[----:B------:R-:W-:Y:S01]  /*58a0*/  @!P0 IMAD R0, R9, R12, R0 ;  /* 0x0000000c09008224 */ /* 0x000fe200078e0200 */
[----:B------:R-:W-:Y:S01]  /*58b0*/  IADD3 R9, PT, PT, -R8, RZ, RZ ;  /* 0x000000ff08097210 */ /* 0x000fe20007ffe1ff */
[--C-:B------:R-:W-:Y:S02]  /*58c0*/  IMAD.MOV R12, RZ, RZ, -R2.reuse ;  /* 0x000000ffff0c7224 */ /* 0x100fe400078e0a02 */
[----:B------:R-:W-:Y:S02]  /*58d0*/  @!P0 IMAD R8, R13, R22, R2 ;  /* 0x000000160d088224 */ /* 0x000fe400078e0202 */
[----:B------:R-:W-:Y:S02]  /*58e0*/  @!P0 IMAD.MOV.U32 R2, RZ, RZ, R0 ;  /* 0x000000ffff028224 */ /* 0x000fe400078e0000 */
[----:B------:R-:W-:Y:S02]  /*58f0*/  IMAD R11, R3, R12, R11 ;  /* 0x0000000c030b7224 */ /* 0x000fe400078e020b */
[----:B------:R-:W-:Y:S02]  /*5900*/  IMAD R10, R6, R9, R10 ;  /* 0x00000009060a7224 */ /* 0x000fe400078e020a */
[----:B------:R-:W-:Y:S02]  /*5910*/  IMAD R11, R2, R3, R11 ;  /* 0x00000003020b7224 */ /* 0x000fe400078e020b */
[----:B------:R-:W-:Y:S02]  /*5920*/  IMAD R10, R8, R6, R10 ;  /* 0x00000006080a7224 */ /* 0x000fe400078e020a */
.L_x_109:
[----:B------:R-:W-:Y:S05]  /*5930*/  BRA.U UP1, `(.L_x_110) ;  /* 0x0000000101107547 */ /* 0x000fea000b800000 */
[----:B------:R-:W-:Y:S04]  /*5940*/  MOV R2, UR6 ;  /* 0x0000000600027c02 */ /* 0x000fe80008000f00 */
[----:B------:R-:W-:Y:S04]  /*5950*/  SHF.L.U32 R2, R2, 0x1f, RZ ;  /* 0x0000001f02027819 */ /* 0x000fe800000006ff */
[----:B------:R-:W2:Y:S02]  /*5960*/  SYNCS.PHASECHK.TRANS64.TRYWAIT P0, [UR7+0x2d8], R2 ;  /* 0x0002d802ff0075a7 */ /* 0x000ea40008001107 */
[----:B--2---:R-:W-:Y:S05]  /*5970*/  @!P0 BRA `(.L_x_111) ;  /* 0x0000003400408947 */ /* 0x004fea0003800000 */
.L_x_110:
[----:B------:R-:W-:Y:S05]  /*5980*/  BRA.U !UP3, `(.L_x_112) ;  /* 0x000000010b347547 */ /* 0x000fea000b800000 */
[----:B------:R-:W-:Y:S01]  /*5990*/  UPLOP3.LUT UP0, UPT, UPT, UPT, UP2, 0x80, 0x8 ;  /* 0x000000000008789c */ /* 0x000fe20003f0f020 */
[----:B--2---:R-:W-:Y:S02]  /*59a0*/  HFMA2 R0, -RZ, RZ, 0, 5.9604644775390625e-08 ;  /* 0x00000001ff007431 */ /* 0x004fe400000001ff */
[----:B------:R-:W-:Y:S03]  /*59b0*/  IMAD.MOV.U32 R53, RZ, RZ, 0x1 ;  /* 0x00000001ff357424 */ /* 0x000fe600078e00ff */
[----:B------:R-:W-:Y:S05]  /*59c0*/  PLOP3.LUT P0, PT, PT, PT, UP0, 0x80, 0x8 ;  /* 0x000000000008781c */ /* 0x000fea0003f0f008 */
[----:B------:R-:W2:Y:S01]  /*59d0*/  @UP0 LDCU.64 UR10, c[0x0][0x888] ;  /* 0x00011100ff0a07ac */ /* 0x000ea20008000a00 */
[----:B------:R-:W-:Y:S07]  /*59e0*/  @UP0 UIMAD UR8, UR36, UR4, URZ ;  /* 0x00000004240802a4 */ /* 0x000fee000f8e02ff */
[----:B------:R-:W-:Y:S01]  /*59f0*/  @!P0 PRMT R53, R0, 0x7610, R53 ;  /* 0x0000761000358816 */ /* 0x000fe20000000035 */
[----:B--2---:R-:W-:Y:S03]  /*5a00*/  @UP0 UIMAD.WIDE UR10, UR8, 0x4, UR10 ;  /* 0x00000004080a08a5 */ /* 0x004fe6000f8e020a */
[----:B------:R-:W2:Y:S03]  /*5a10*/  @!UP0 LDCU UR8, c[0x0][0x880] ;  /* 0x00011000ff0887ac */ /* 0x000ea60008000800 */
[----:B------:R-:W-:Y:S01]  /*5a20*/  IMAD.U32 R8, RZ, RZ, UR10 ;  /* 0x0000000aff087e24 */ /* 0x000fe2000f8e00ff */
[----:B------:R-:W-:Y:S05]  /*5a30*/  MOV R9, UR11 ;  /* 0x0000000b00097c02 */ /* 0x000fea0008000f00 */
[----:B-----5:R3:W5:Y:S02]  /*5a40*/  @P0 LDG.E R30, desc[UR40][R8.64] ;  /* 0x00000028081e0981 */ /* 0x020764000c1e1900 */
[----:B--23--:R-:W-:Y:S07]  /*5a50*/  @!P0 IMAD.U32 R30, RZ, RZ, UR8 ;  /* 0x00000008ff1e8e24 */ /* 0x00cfee000f8e00ff */
.L_x_112:
[----:B-----5:R-:W-:Y:S01]  /*5a60*/  @!P4 ISETP.EQ.AND P5, PT, R30, RZ, PT ;  /* 0x000000ff1e00c20c */ /* 0x020fe20003fa2270 */
[----:B------:R-:W-:Y:S01]  /*5a70*/  @!UPT UIADD3 URZ, UPT, UPT, URZ, URZ, URZ ;  /* 0x000000fffffff290 */ /* 0x000fe2000fffe0ff */
[----:B------:R-:W-:Y:S11]  /*5a80*/  @!P4 BRA `(.L_x_113) ;  /* 0x000000000014c947 */ /* 0x000ff60003800000 */
[----:B------:R-:W-:Y:S02]  /*5a90*/  LOP3.LUT P0, RZ, R53, 0xff, RZ, 0xc0, !PT ;  /* 0x000000ff35ff7812 */ /* 0x000fe4000780c0ff */
[----:B------:R-:W-:Y:S04]  /*5aa0*/  PLOP3.LUT P5, PT, PT, PT, UP0, 0x80, 0x8 ;  /* 0x000000000008781c */ /* 0x000fe80003faf008 */
[----:B------:R-:W-:Y:S07]  /*5ab0*/  PLOP3.LUT P5, PT, P5, PT, PT, 0x8, 0x80 ;  /* 0x000000000080781c */ /* 0x000fee0002fae170 */
[----:B------:R-:W-:Y:S11]  /*5ac0*/  @P0 ISETP.EQ.AND P5, PT, R30, RZ, PT ;  /* 0x000000ff1e00020c */ /* 0x000ff60003fa2270 */
[----:B------:R-:W-:Y:S02]  /*5ad0*/  @!UPT UIADD3 URZ, UPT, UPT, URZ, URZ, URZ ;  /* 0x000000fffffff290 */ /* 0x000fe4000fffe0ff */
.L_x_113:
[----:B------:R-:W3:Y:S01]  /*5ae0*/  LDC.64 R8, c[0x0][0xb10] ;  /* 0x0002c400ff087b82 */ /* 0x000ee20000000a00 */
[----:B------:R-:W-:Y:S01]  /*5af0*/  ULEA UR13, UR15, UR7, 0x3 ;  /* 0x000000070f0d7291 */ /* 0x000fe2000f8e18ff */
[----:B------:R-:W-:Y:S01]  /*5b00*/  SHF.L.U32 R29, R28, 0x1f, RZ ;  /* 0x0000001f1c1d7819 */ /* 0x000fe200000006ff */
[----:B------:R-:W-:Y:S01]  /*5b10*/  VIADD R27, R27, 0x1 ;  /* 0x000000011b1b7836 */ /* 0x000fe20000000000 */
[----:B------:R-:W-:Y:S04]  /*5b20*/  @P3 SHF.R.U32.HI R25, RZ, 0x10, R17 ;  /* 0x00000010ff193819 */ /* 0x000fe80000011611 */
[----:B------:R-:W5:Y:S02]  /*5b30*/  LDC.64 R12, c[0x0][0xb18] ;  /* 0x0002c600ff0c7b82 */ /* 0x000f640000000a00 */
[----:B------:R-:W1:Y:S01]  /*5b40*/  SYNCS.PHASECHK.TRANS64.TRYWAIT P4, [UR13+0x2c0], R29 ;  /* 0x0002c01dff0075a7 */ /* 0x000e62000808110d */
[C---:B---3--:R-:W-:Y:S05]  /*5b50*/  @!P1 IMAD.HI.U32 R8, R11.reuse, R8, RZ ;  /* 0x000000080b089227 */ /* 0x048fea00078e00ff */
[----:B--2---:R-:W2:Y:S01]  /*5b60*/  @!P1 LDC R0, c[0x0][0xb20] ;  /* 0x0002c800ff009b82 */ /* 0x004ea20000000800 */
[----:B------:R-:W-:Y:S01]  /*5b70*/  @!P1 SHF.R.U32.HI R8, RZ, R9, R8 ;  /* 0x00000009ff089219 */ /* 0x000fe20000011608 */
[----:B-----5:R-:W-:Y:S01]  /*5b80*/  @!P1 IMAD.HI.U32 R13, R10, R13, RZ ;  /* 0x0000000d0a0d9227 */ /* 0x020fe200078e00ff */
[----:B------:R-:W-:Y:S05]  /*5b90*/  @!P1 ISETP.NE.AND P0, PT, R12, 0x1, PT ;  /* 0x000000010c00980c */ /* 0x000fea0003f05270 */
[----:B------:R-:W3:Y:S01]  /*5ba0*/  @!P1 LDC R2, c[0x0][0xb0c] ;  /* 0x0002c300ff029b82 */ /* 0x000ee20000000800 */
[----:B--2---:R-:W-:Y:S02]  /*5bb0*/  @!P1 SHF.R.U32.HI R0, RZ, R0, R13 ;  /* 0x00000000ff009219 */ /* 0x004fe4000001160d */
[----:B---3--:R-:W-:Y:S02]  /*5bc0*/  @!P1 ISETP.NE.AND P2, PT, R2, 0x1, PT ;  /* 0x000000010200980c */ /* 0x008fe40003f45270 */
[----:B------:R-:W-:Y:S02]  /*5bd0*/  @!P1 SEL R9, R10, R0, !P0 ;  /* 0x000000000a099207 */ /* 0x000fe40004000000 */
[----:B------:R-:W-:Y:S02]  /*5be0*/  ELECT P0, URZ, PT ;  /* 0x0000000000ff782f */ /* 0x000fe40003800000 */
[----:B------:R-:W-:Y:S05]  /*5bf0*/  @!P1 SEL R8, R11, R8, !P2 ;  /* 0x000000080b089207 */ /* 0x000fea0005000000 */
[----:B------:R-:W-:Y:S02]  /*5c00*/  @!P1 IMAD.IADD R0, R9, 0x1, -R8 ;  /* 0x0000000109009824 */ /* 0x000fe400078e0a08 */
[----:B------:R-:W-:Y:S02]  /*5c10*/  @!P1 IMAD.IADD R8, R8, 0x1, -R9 ;  /* 0x0000000108089824 */ /* 0x000fe400078e0a09 */
[----:B------:R-:W-:Y:S02]  /*5c20*/  @!P1 IMAD R11, R0, R2, R11 ;  /* 0x00000002000b9224 */ /* 0x000fe400078e020b */
[----:B------:R-:W-:Y:S01]  /*5c30*/  @!P1 IMAD R10, R8, R12, R10 ;  /* 0x0000000c080a9224 */ /* 0x000fe200078e020a */
[----:B-1----:R-:W-:Y:S06]  /*5c40*/  @!P4 BRA `(.L_x_114) ;  /* 0x0000003000a4c947 */ /* 0x002fec0003800000 */
.L_x_250:
[----:B------:R-:W-:Y:S01]  /*5c50*/  PLOP3.LUT P5, PT, P5, P0, PT, 0xf2, 0x2f ;  /* 0x00000000002f781c */ /* 0x000fe20002fa1e72 */
[----:B------:R-:W-:Y:S01]  /*5c60*/  UMOV UR16, 0x0 ;  /* 0x0000000000107882 */ /* 0x000fe20000000000 */
[----:B------:R-:W-:Y:S01]  /*5c70*/  UMOV UR17, 0x10000000 ;  /* 0x1000000000117882 */ /* 0x000fe20000000000 */
[----:B------:R-:W-:Y:S01]  /*5c80*/  UMOV UR12, UR36 ;  /* 0x00000024000c7c82 */ /* 0x000fe20008000000 */
[----:B------:R-:W-:Y:S09]  /*5c90*/  @P3 R2UR UR36, R25 ;  /* 0x00000000192432ca */ /* 0x000ff200000e0000 */
[----:B------:R-:W-:Y:S01]  /*5ca0*/  @!P5 IADD3 R2, P0, PT, R32, 0x580, RZ ;  /* 0x000005802002d810 */ /* 0x000fe20007f1e0ff */
[----:B------:R-:W-:Y:S01]  /*5cb0*/  @!P5 IMAD.SHL.U32 R51, R51, 0x10, RZ ;  /* 0x000000103333d824 */ /* 0x000fe200078e00ff */
[----:B------:R-:W-:Y:S01]  /*5cc0*/  VOTEU.ALL UP1, P5 ;  /* 0x0000000000ff7886 */ /* 0x000fe20002820000 */
[----:B------:R-:W-:Y:S01]  /*5cd0*/  @!P5 IMAD.SHL.U32 R52, R52, 0x40, RZ ;  /* 0x000000403434d824 */ /* 0x000fe200078e00ff */
[----:B------:R-:W-:Y:S01]  /*5ce0*/  @!P5 R2UR UR9, R2 ;  /* 0x000000000209d2ca */ /* 0x000fe200000e0000 */
[----:B-1----:R-:W-:Y:S01]  /*5cf0*/  @!P5 IMAD.X R0, RZ, RZ, R33, P0 ;  /* 0x000000ffff00d224 */ /* 0x002fe200000e0621 */
[----:B------:R-:W-:Y:S01]  /*5d00*/  @!P5 R2UR UR10, R51 ;  /* 0x00000000330ad2ca */ /* 0x000fe200000e0000 */
[----:B------:R-:W-:Y:S01]  /*5d10*/  @!UP1 ULEA UR14, UR15, UR7, 0xc ;  /* 0x000000070f0e9291 */ /* 0x000fe2000f8e60ff */
[----:B------:R-:W-:Y:S01]  /*5d20*/  @!P5 R2UR UR11, R52 ;  /* 0x00000000340bd2ca */ /* 0x000fe200000e0000 */
[----:B------:R-:W-:Y:S01]  /*5d30*/  UIADD3 UR15, UPT, UPT, UR15, 0x1, URZ ;  /* 0x000000010f0f7890 */ /* 0x000fe2000fffe0ff */
[----:B------:R-:W-:Y:S01]  /*5d40*/  @!P5 R2UR UR8, R0 ;  /* 0x000000000008d2ca */ /* 0x000fe200000e0000 */
[----:B------:R-:W-:Y:S01]  /*5d50*/  IMAD.IADD R51, R10, 0x1, R31 ;  /* 0x000000010a337824 */ /* 0x000fe200078e021f */
[----:B------:R-:W-:Y:S01]  /*5d60*/  ISETP.NE.AND P0, PT, R27, 0x2, PT ;  /* 0x000000021b00780c */ /* 0x000fe20003f05270 */
[----:B------:R-:W-:Y:S03]  /*5d70*/  IMAD.IADD R52, R11, 0x1, R50 ;  /* 0x000000010b347824 */ /* 0x000fe600078e0232 */
[----:B------:R-:W-:Y:S01]  /*5d80*/  SEL R0, RZ, 0x1, P0 ;  /* 0x00000001ff007807 */ /* 0x000fe20000000000 */
[----:B------:R-:W-:Y:S01]  /*5d90*/  IMAD.U32 R8, RZ, RZ, UR9 ;  /* 0x00000009ff087e24 */ /* 0x000fe2000f8e00ff */
[----:B------:R-:W-:Y:S01]  /*5da0*/  UIADD3 UR9, UPT, UPT, UR13, 0x2b0, URZ ;  /* 0x000002b00d097890 */ /* 0x000fe2000fffe0ff */
[----:B------:R-:W-:Y:S02]  /*5db0*/  SEL R27, R27, RZ, P0 ;  /* 0x000000ff1b1b7207 */ /* 0x000fe40000000000 */
[----:B------:R-:W-:Y:S02]  /*5dc0*/  LOP3.LUT R26, R26, R0, RZ, 0x3c, !PT ;  /* 0x000000001a1a7212 */ /* 0x000fe400078e3cff */
[----:B------:R-:W-:Y:S01]  /*5dd0*/  IMAD.U32 R9, RZ, RZ, UR8 ;  /* 0x00000008ff097e24 */ /* 0x000fe2000f8e00ff */
[----:B------:R-:W-:Y:S01]  /*5de0*/  @!P5 R2UR UR18, R8 ;  /* 0x000000000812d2ca */ /* 0x000fe200000e0000 */
[----:B------:R-:W-:Y:S01]  /*5df0*/  @!UP1 UIADD3 UR8, UPT, UPT, UR14, 0x400, URZ ;  /* 0x000004000e089890 */ /* 0x000fe2000fffe0ff */
[----:B------:R-:W-:Y:S02]  /*5e00*/  VOTEU.ALL UP1, P5 ;  /* 0x0000000000ff7886 */ /* 0x000fe40002820000 */
[----:B------:R-:W-:Y:S01]  /*5e10*/  @!P5 R2UR UR19, R9 ;  /* 0x000000000913d2ca */ /* 0x000fe200000e0000 */
[----:B------:R-:W-:Y:S11]  /*5e20*/  UPRMT UR14, UR37, 0x654, UR9 ;  /* 0x00000654250e7896 */ /* 0x000ff60008000009 */
[----:B------:R-:W-:Y:S01]  /*5e30*/  @!UPT UIADD3 URZ, UPT, UPT, URZ, URZ, URZ ;  /* 0x000000fffffff290 */ /* 0x000fe2000fffe0ff */
[----:B------:R2:W-:Y:S01]  /*5e40*/  @!UP1 UTMALDG.3D [UR8], [UR18], desc[UR16] ;  /* 0x00001008120095b4 */ /* 0x0005e20008011000 */
[----:B------:R2:W-:Y:S01]  /*5e50*/  @!P5 SYNCS.ARRIVE.TRANS64.RED.A0TR RZ, [UR13+0x2b0], R24 ;  /* 0x0002b018ffffd9a7 */ /* 0x0005e2000830040d */
[----:B------:R-:W-:Y:S04]  /*5e60*/  UISETP.NE.AND UP1, UPT, UR15, 0x2, UPT ;  /* 0x000000020f00788c */ /* 0x000fe8000bf25270 */
[----:B------:R-:W-:Y:S02]  /*5e70*/  USEL UR13, URZ, 0x1, UP1 ;  /* 0x00000001ff0d7887 */ /* 0x000fe40008800000 */
[----:B------:R-:W-:Y:S02]  /*5e80*/  USEL UR15, UR15, URZ, UP1 ;  /* 0x000000ff0f0f7287 */ /* 0x000fe40008800000 */
[----:B------:R-:W-:Y:S02]  /*5e90*/  UPLOP3.LUT UP1, UPT, UPT, UPT, UPT, 0x80, 0x8 ;  /* 0x000000000008789c */ /* 0x000fe40003f2f070 */
[----:B------:R-:W-:Y:S01]  /*5ea0*/  LOP3.LUT R28, R28, UR13, RZ, 0x3c, !PT ;  /* 0x0000000d1c1c7c12 */ /* 0x000fe2000f8e3cff */
[----:B------:R-:W-:Y:S01]  /*5eb0*/  SYNCS.ARRIVE.TRANS64.RED.A1T0 RZ, [UR14], RZ ;  /* 0x000000ffffff79a7 */ /* 0x000fe2000810040e */
[----:B------:R-:W-:Y:S07]  /*5ec0*/  @P3 BRA `(.L_x_115) ;  /* 0xfffffff400983947 */ /* 0x000fee000383ffff */
[----:B------:R-:W-:Y:S01]  /*5ed0*/  UIADD3 UR7, UPT, UPT, UR7, 0x2c0, URZ ;  /* 0x000002c007077890 */ /* 0x000fe2000fffe0ff */
[----:B------:R-:W-:-:S03]  /*5ee0*/  SHF.L.U32 R2, R28, 0x1f, RZ ;  /* 0x0000001f1c027819 */ /* 0x000fc600000006ff */
[----:B------:R-:W-:-:S09]  /*5ef0*/  ULEA UR4, UR15, UR7, 0x3 ;  /* 0x000000070f047291 */ /* 0x000fd2000f8e18ff */
[----:B------:R-:W1:Y:S02]  /*5f00*/  SYNCS.PHASECHK.TRANS64.TRYWAIT P0, [UR4], R2 ;  /* 0x00000002ff0075a7 */ /* 0x000e640008001104 */
[----:B-1----:R-:W-:Y:S05]  /*5f10*/  @!P0 BRA `(.L_x_116) ;  /* 0x0000003000088947 */ /* 0x002fea0003800000 */
.L_x_252:
[----:B------:R-:W-:-:S04]  /*5f20*/  UIADD3 UR5, UPT, UPT, UR15, 0x1, URZ ;  /* 0x000000010f057890 */ /* 0x000fc8000fffe0ff */
[----:B------:R-:W-:-:S04]  /*5f30*/  UISETP.NE.AND UP0, UPT, UR5, 0x2, UPT ;  /* 0x000000020500788c */ /* 0x000fc8000bf05270 */
[----:B------:R-:W-:Y:S02]  /*5f40*/  USEL UR4, URZ, 0x1, UP0 ;  /* 0x00000001ff047887 */ /* 0x000fe40008000000 */
[----:B------:R-:W-:-:S04]  /*5f50*/  USEL UR5, UR5, URZ, UP0 ;  /* 0x000000ff05057287 */ /* 0x000fc80008000000 */
[----:B------:R-:W-:Y:S01]  /*5f60*/  ULEA UR5, UR5, UR7, 0x3 ;  /* 0x0000000705057291 */ /* 0x000fe2000f8e18ff */
[----:B-1----:R-:W-:-:S04]  /*5f70*/  LOP3.LUT R2, R28, UR4, RZ, 0x3c, !PT ;  /* 0x000000041c027c12 */ /* 0x002fc8000f8e3cff */
[----:B------:R-:W-:Y:S01]  /*5f80*/  SHF.L.U32 R2, R2, 0x1f, RZ ;  /* 0x0000001f02027819 */ /* 0x000fe200000006ff */
[----:B------:R-:W-:-:S07]  /*5f90*/  IMAD.U32 R0, RZ, RZ, UR5 ;  /* 0x00000005ff007e24 */ /* 0x000fce000f8e00ff */
.L_x_117:
[----:B-1----:R1:W3:Y:S02]  /*5fa0*/  SYNCS.PHASECHK.TRANS64.TRYWAIT P0, [R0+URZ], R2 ;  /* 0x00000002000075a7 */ /* 0x0022e400080011ff */
[----:B---3--:R-:W-:Y:S05]  /*5fb0*/  @!P0 NANOSLEEP.SYNCS 0x989680 ;  /* 0x009896800000895d */ /* 0x008fea0003900000 */
[----:B------:R-:W3:Y:S02]  /*5fc0*/  @!P0 SYNCS.PHASECHK.TRANS64 P0, [R0+URZ], R2 ;  /* 0x00000002000085a7 */ /* 0x000ee400080010ff */
[----:B--23--:R-:W-:Y:S05]  /*5fd0*/  @P0 EXIT ;  /* 0x000000000000094d */ /* 0x00cfea0003800000 */
[----:B------:R-:W-:Y:S05]  /*5fe0*/  BRA `(.L_x_117) ;  /* 0xfffffffc00ec7947 */ /* 0x000fea000383ffff */
.L_x_107:
[----:B------:R-:W-:-:S06]  /*5ff0*/  UISETP.GE.AND UP1, UPT, UR8, 0x4, UPT ;  /* 0x000000040800788c */ /* 0x000fcc000bf26270 */
[----:B------:R-:W-:-:S13]  /*6000*/  PLOP3.LUT P0, PT, PT, PT, UP1, 0x80, 0x8 ;  /* 0x000000000008781c */ /* 0x000fda0003f0f018 */
[----:B------:R-:W-:Y:S05]  /*6010*/  @!P0 EXIT ;  /* 0x000000000000894d */ /* 0x000fea0003800000 */
[----:B------:R-:W-:Y:S01]  /*6020*/  BAR.SYNC.DEFER_BLOCKING 0x6, 0xa0 ;  /* 0x0182800000007b1d */ /* 0x000fe20000010000 */
[C---:B------:R-:W-:Y:S01]  /*6030*/  IMAD.SHL.U32 R3, R65.reuse, 0x10, RZ ;  /* 0x0000001041037824 */ /* 0x040fe200078e00ff */
[C---:B------:R-:W-:Y:S01]  /*6040*/  LOP3.LUT P0, RZ, R65.reuse, 0x4, RZ, 0xc0, !PT ;  /* 0x0000000441ff7812 */ /* 0x040fe2000780c0ff */
[C---:B------:R-:W-:Y:S01]  /*6050*/  IMAD.SHL.U32 R57, R65.reuse, 0x8, RZ ;  /* 0x0000000841397824 */ /* 0x040fe200078e00ff */
[----:B------:R-:W-:Y:S01]  /*6060*/  CS2R R60, SRZ ;  /* 0x00000000003c7805 */ /* 0x000fe2000001ff00 */
[----:B------:R-:W-:Y:S01]  /*6070*/  IMAD.SHL.U32 R2, R65, 0x2, RZ ;  /* 0x0000000241027824 */ /* 0x000fe200078e00ff */
[----:B------:R-:W-:Y:S02]  /*6080*/  UMOV UR42, 0x400 ;  /* 0x00000400002a7882 */ /* 0x000fe40000000000 */
[----:B------:R-:W1:Y:S01]  /*6090*/  LDC R56, c[0x0][0x370] ;  /* 0x0000dc00ff387b82 */ /* 0x000e620000000800 */
[----:B------:R-:W-:Y:S01]  /*60a0*/  ULEA UR42, UR37, UR42, 0x18 ;  /* 0x0000002a252a7291 */ /* 0x000fe2000f8ec0ff */
[----:B------:R-:W-:Y:S01]  /*60b0*/  LOP3.LUT R4, R3, 0x60, RZ, 0xc0, !PT ;  /* 0x0000006003047812 */ /* 0x000fe200078ec0ff */
[----:B------:R-:W-:Y:S01]  /*60c0*/  IMAD.U32 R28, R65, 0x10000, RZ ;  /* 0x00010000411c7824 */ /* 0x000fe200078e00ff */
[----:B------:R-:W-:Y:S01]  /*60d0*/  LOP3.LUT R57, R57, 0x300, RZ, 0xc0, !PT ;  /* 0x0000030039397812 */ /* 0x000fe200078ec0ff */
[----:B------:R-:W-:Y:S01]  /*60e0*/  IMAD.MOV.U32 R64, RZ, RZ, 0x8 ;  /* 0x00000008ff407424 */ /* 0x000fe200078e00ff */
[----:B------:R-:W-:Y:S01]  /*60f0*/  LOP3.LUT R2, R4, 0xc, R2, 0xf8, !PT ;  /* 0x0000000c04027812 */ /* 0x000fe200078ef802 */
[----:B------:R-:W-:Y:S01]  /*6100*/  IMAD.MOV.U32 R63, RZ, RZ, 0x1 ;  /* 0x00000001ff3f7424 */ /* 0x000fe200078e00ff */
[----:B------:R-:W2:Y:S01]  /*6110*/  LDC R24, c[0x0][0xb0c] ;  /* 0x0002c300ff187b82 */ /* 0x000ea20000000800 */
[----:B------:R-:W-:Y:S01]  /*6120*/  SHF.R.U32.HI R4, RZ, 0x2, R65 ;  /* 0x00000002ff047819 */ /* 0x000fe20000011641 */
[----:B------:R-:W-:Y:S01]  /*6130*/  IMAD.MOV.U32 R27, RZ, RZ, RZ ;  /* 0x000000ffff1b7224 */ /* 0x000fe200078e00ff */
[--C-:B------:R-:W-:Y:S01]  /*6140*/  LOP3.LUT R57, R57, 0x10, R3.reuse, 0xf8, !PT ;  /* 0x0000001039397812 */ /* 0x100fe200078ef803 */
[----:B------:R-:W-:Y:S01]  /*6150*/  IMAD.MOV.U32 R62, RZ, RZ, RZ ;  /* 0x000000ffff3e7224 */ /* 0x000fe200078e00ff */
[----:B------:R-:W-:Y:S01]  /*6160*/  LOP3.LUT R28, R28, 0x600000, RZ, 0xc0, !PT ;  /* 0x006000001c1c7812 */ /* 0x000fe200078ec0ff */
[----:B------:R-:W-:Y:S01]  /*6170*/  IMAD.MOV.U32 R67, RZ, RZ, RZ ;  /* 0x000000ffff437224 */ /* 0x000fe200078e00ff */
[----:B------:R-:W-:Y:S01]  /*6180*/  LOP3.LUT R2, R2, 0x4, R4, 0x78, !PT ;  /* 0x0000000402027812 */ /* 0x000fe200078e7804 */
[----:B------:R-:W4:Y:S01]  /*6190*/  LDC R54, c[0x0][0xb20] ;  /* 0x0002c800ff367b82 */ /* 0x000f220000000800 */
[----:B------:R-:W3:Y:S01]  /*61a0*/  LDS R0, [UR42+0x390] ;  /* 0x0003902aff007984 */ /* 0x000ee20008000800 */
[----:B------:R-:W-:Y:S01]  /*61b0*/  LOP3.LUT R57, R57, 0x80, R3, 0xf8, !PT ;  /* 0x0000008039397812 */ /* 0x000fe200078ef803 */
[----:B------:R-:W1:Y:S01]  /*61c0*/  LDCU.64 UR48, c[0x0][0x348] ;  /* 0x00006900ff3077ac */ /* 0x000e620008000a00 */
[----:B------:R-:W-:-:S02]  /*61d0*/  LOP3.LUT R65, R65, 0x60, RZ, 0xc0, !PT ;  /* 0x0000006041417812 */ /* 0x000fc400078ec0ff */
[----:B------:R-:W-:Y:S01]  /*61e0*/  LOP3.LUT R57, R57, R2, RZ, 0xfc, !PT ;  /* 0x0000000239397212 */ /* 0x000fe200078efcff */
[----:B------:R-:W1:Y:S01]  /*61f0*/  LDCU.64 UR38, c[0x0][0x888] ;  /* 0x00011100ff2677ac */ /* 0x000e620008000a00 */
[----:B------:R-:W1:Y:S01]  /*6200*/  LDC R23, c[0x0][0xb30] ;  /* 0x0002cc00ff177b82 */ /* 0x000e620000000800 */
[----:B------:R-:W-:Y:S01]  /*6210*/  SEL R64, R64, 0xfffffff8, !P0 ;  /* 0xfffffff840407807 */ /* 0x000fe20004000000 */
[----:B------:R-:W-:Y:S01]  /*6220*/  UIADD3 UR45, UPT, UPT, UR42, 0x400, URZ ;  /* 0x000004002a2d7890 */ /* 0x000fe2000fffe0ff */
[----:B------:R-:W-:Y:S01]  /*6230*/  UMOV UR44, URZ ;  /* 0x000000ff002c7c82 */ /* 0x000fe20008000000 */
[----:B------:R-:W-:-:S04]  /*6240*/  UMOV UR43, URZ ;  /* 0x000000ff002b7c82 */ /* 0x000fc80008000000 */
[----:B------:R-:W1:Y:S08]  /*6250*/  LDC.64 R48, c[0x0][0xb10] ;  /* 0x0002c400ff307b82 */ /* 0x000e700000000a00 */
[----:B------:R-:W1:Y:S08]  /*6260*/  LDC.64 R18, c[0x0][0xb18] ;  /* 0x0002c600ff127b82 */ /* 0x000e700000000a00 */
[----:B------:R-:W1:Y:S08]  /*6270*/  LDC.64 R44, c[0x0][0x888] ;  /* 0x00022200ff2c7b82 */ /* 0x000e700000000a00 */
[----:B------:R-:W1:Y:S01]  /*6280*/  LDC.64 R16, c[0x0][0xb28] ;  /* 0x0002ca00ff107b82 */ /* 0x000e620000000a00 */
[----:B---3--:R-:W-:-:S07]  /*6290*/  IMAD.IADD R28, R0, 0x1, R28 ;  /* 0x00000001001c7824 */ /* 0x008fce00078e021c */
[----:B------:R-:W3:Y:S08]  /*62a0*/  LDC.64 R46, c[0x0][0x890] ;  /* 0x00022400ff2e7b82 */ /* 0x000ef00000000a00 */
[----:B------:R-:W1:Y:S08]  /*62b0*/  LDC.64 R42, c[0x0][0x8b0] ;  /* 0x00022c00ff2a7b82 */ /* 0x000e700000000a00 */
[----:B------:R-:W1:Y:S08]  /*62c0*/  LDC.64 R40, c[0x0][0x8a8] ;  /* 0x00022a00ff287b82 */ /* 0x000e700000000a00 */
[----:B--2-4-:R-:W1:Y:S02]  /*62d0*/  LDC R55, c[0x0][0x374] ;  /* 0x0000dd00ff377b82 */ /* 0x014e640000000800 */
.L_x_137:
[----:B------:R-:W-:Y:S02]  /*62e0*/  LEA R0, R67, UR42, 0x3 ;  /* 0x0000002a43007c11 */ /* 0x000fe4000f8e18ff */
[----:B------:R-:W-:Y:S02]  /*62f0*/  SHF.L.U32 R2, R61, 0x1f, RZ ;  /* 0x0000001f3d027819 */ /* 0x000fe400000006ff */
[----:B------:R-:W-:Y:S02]  /*6300*/  LEA R32, R67, UR42, 0x4 ;  /* 0x0000002a43207c11 */ /* 0x000fe4000f8e20ff */
[----:B------:R-:W2:Y:S02]  /*6310*/  SYNCS.PHASECHK.TRANS64.TRYWAIT P0, [R0+URZ+0x2e0], R2 ;  /* 0x0002e002000075a7 */ /* 0x000ea400080011ff */
[----:B--2---:R-:W-:Y:S05]  /*6320*/  @!P0 BRA `(.L_x_118) ;  /* 0x0000002c001c8947 */ /* 0x004fea0003800000 */
.L_x_253:
[----:B------:R-:W4:Y:S01]  /*6330*/  LDC.64 R10, c[0x0][0xb10] ;  /* 0x0002c400ff0a7b82 */ /* 0x000f220000000a00 */
[----:B------:R-:W3:Y:S01]  /*6340*/  LDS.128 R32, [R32+0x370] ;  /* 0x0003700020207984 */ /* 0x000ee20000000c00 */
[----:B-1----:R-:W-:Y:S01]  /*6350*/  ISETP.NE.AND P1, PT, R23, 0x1, PT ;  /* 0x000000011700780c */ /* 0x002fe20003f25270 */
[----:B--2---:R-:W-:Y:S01]  /*6360*/  VIADD R0, R0, 0x2f0 ;  /* 0x000002f000007836 */ /* 0x004fe20000000000 */
[----:B------:R-:W-:Y:S04]  /*6370*/  ISETP.GE.AND P0, PT, R22, 0x1, PT ;  /* 0x000000011600780c */ /* 0x000fe80003f06270 */
[----:B------:R-:W1:Y:S01]  /*6380*/  LDC.64 R8, c[0x0][0xb18] ;  /* 0x0002c600ff087b82 */ /* 0x000e620000000a00 */
[----:B------:R-:W-:Y:S01]  /*6390*/  PRMT R0, RZ, 0x654, R0 ;  /* 0x00000654ff007816 */ /* 0x000fe20000000000 */
[----:B------:R-:W-:Y:S01]  /*63a0*/  @!PT LDS RZ, [RZ] ;  /* 0x00000000fffff984 */ /* 0x000fe20000000800 */
[----:B------:R-:W-:Y:S01]  /*63b0*/  @!PT LDS RZ, [RZ] ;  /* 0x00000000fffff984 */ /* 0x000fe20000000800 */
[----:B------:R-:W-:Y:S01]  /*63c0*/  @!PT LDS RZ, [RZ] ;  /* 0x00000000fffff984 */ /* 0x000fe20000000800 */
[----:B------:R-:W-:Y:S01]  /*63d0*/  @!PT LDS RZ, [RZ] ;  /* 0x00000000fffff984 */ /* 0x000fe20000000800 */
[----:B------:R2:W-:Y:S06]  /*63e0*/  MEMBAR.ALL.CTA ;  /* 0x0000000000007992 */ /* 0x0005ec0000008000 */
[----:B--2---:R-:W2:Y:S01]  /*63f0*/  FENCE.VIEW.ASYNC.S ;  /* 0x00000000000073c6 */ /* 0x004ea20000000000 */
[----:B------:R-:W1:Y:S08]  /*6400*/  @!P1 LDC R12, c[0x0][0xb20] ;  /* 0x0002c800ff0c9b82 */ /* 0x000e700000000800 */
[----:B------:R-:W1:Y:S01]  /*6410*/  @!P1 LDC R7, c[0x0][0xb0c] ;  /* 0x0002c300ff079b82 */ /* 0x000e620000000800 */
[----:B--2---:R2:W-:Y:S01]  /*6420*/  SYNCS.ARRIVE.TRANS64.RED.A1T0 RZ, [R0+URZ], RZ ;  /* 0x000000ff00ff79a7 */ /* 0x0045e200081004ff */
[----:B---3--:R-:W-:Y:S04]  /*6430*/  LOP3.LUT P4, RZ, R34, 0x1, RZ, 0xc0, !PT ;  /* 0x0000000122ff7812 */ /* 0x008fe8000788c0ff */
[----:B------:R-:W-:Y:S09]  /*6440*/  P2R R66, PR, RZ, 0x10 ;  /* 0x00000010ff427803 */ /* 0x000ff20000000000 */
[----:B------:R-:W-:Y:S02]  /*6450*/  @P4 MOV R26, R32 ;  /* 0x00000020001a4202 */ /* 0x000fe40000000f00 */
[----:B------:R-:W-:Y:S01]  /*6460*/  @P4 LOP3.LUT R25, R33, 0xffff, RZ, 0xc0, !PT ;  /* 0x0000ffff21194812 */ /* 0x000fe200078ec0ff */
[----:B--2-4-:R-:W-:Y:S06]  /*6470*/  @!P0 BRA `(.L_x_119) ;  /* 0x0000000000a48947 */ /* 0x014fec0003800000 */
[-C--:B------:R-:W-:Y:S01]  /*6480*/  IMAD.HI.U32 R0, R55, R19.reuse, RZ ;  /* 0x0000001337007227 */ /* 0x080fe200078e00ff */
[----:B------:R-:W-:Y:S02]  /*6490*/  ISETP.NE.AND P0, PT, R18, 0x1, PT ;  /* 0x000000011200780c */ /* 0x000fe40003f05270 */
[----:B------:R-:W-:Y:S01]  /*64a0*/  ISETP.NE.AND P2, PT, R22, 0x1, PT ;  /* 0x000000011600780c */ /* 0x000fe20003f45270 */
[----:B------:R-:W-:Y:S01]  /*64b0*/  IMAD.HI.U32 R4, R56, R48, RZ ;  /* 0x0000003038047227 */ /* 0x000fe200078e00ff */
[----:B------:R-:W-:Y:S02]  /*64c0*/  SHF.R.U32.HI R0, RZ, R54, R0 ;  /* 0x00000036ff007219 */ /* 0x000fe40000011600 */
[----:B------:R-:W-:Y:S01]  /*64d0*/  ISETP.NE.AND P3, PT, R24, 0x1, PT ;  /* 0x000000011800780c */ /* 0x000fe20003f65270 */
[----:B------:R-:W-:Y:S01]  /*64e0*/  IMAD.HI.U32 R6, R25, R19, RZ ;  /* 0x0000001319067227 */ /* 0x000fe200078e00ff */
[-C--:B------:R-:W-:Y:S02]  /*64f0*/  SHF.R.U32.HI R4, RZ, R49.reuse, R4 ;  /* 0x00000031ff047219 */ /* 0x080fe40000011604 */
        /* <DEDUP_REMOVED lines=14> */
[C---:B------:R-:W-:Y:S03]  /*65e0*/  IMAD.HI.U32 R0, R3.reuse, R16, RZ ;  /* 0x0000001003007227 */ /* 0x040fe600078e00ff */
[C---:B------:R-:W-:Y:S02]  /*65f0*/  ISETP.GE.OR P0, PT, R2.reuse, R5, P0 ;  /* 0x000000050200720c */ /* 0x040fe40000706670 */
[----:B------:R-:W-:Y:S04]  /*6600*/  SHF.R.U32.HI R0, RZ, R17, R0 ;  /* 0x00000011ff007219 */ /* 0x000fe80000011600 */
[C---:B------:R-:W-:Y:S05]  /*6610*/  SEL R6, R3.reuse, R0, !P2 ;  /* 0x0000000003067207 */ /* 0x040fea0005000000 */
        /* <DEDUP_REMOVED lines=14> */
[----:B------:R-:W-:Y:S07]  /*6700*/  IMAD R25, R3, R18, R25 ;  /* 0x0000001203197224 */ /* 0x000fee00078e0219 */
.L_x_119:
[----:B------:R-:W-:Y:S01]  /*6710*/  @!P1 IMAD.HI.U32 R0, R26, R10, RZ ;  /* 0x0000000a1a009227 */ /* 0x000fe200078e00ff */
[----:B-1----:R-:W-:Y:S01]  /*6720*/  @!P1 ISETP.NE.AND P0, PT, R8, 0x1, PT ;  /* 0x000000010800980c */ /* 0x002fe20003f05270 */
[----:B------:R-:W-:Y:S01]  /*6730*/  ULOP3.LUT UP0, URZ, UR45, 0x1b0, URZ, 0xc0, !UPT ;  /* 0x000001b02dff7892 */ /* 0x000fe2000f80c0ff */
[----:B------:R-:W-:Y:S01]  /*6740*/  @!P1 ISETP.NE.AND P2, PT, R7, 0x1, PT ;  /* 0x000000010700980c */ /* 0x000fe20003f45270 */
[----:B------:R-:W-:Y:S01]  /*6750*/  @!P1 IMAD.HI.U32 R2, R25, R9, RZ ;  /* 0x0000000919029227 */ /* 0x000fe200078e00ff */
[----:B------:R-:W-:Y:S02]  /*6760*/  @!P1 SHF.R.U32.HI R0, RZ, R11, R0 ;  /* 0x0000000bff009219 */ /* 0x000fe40000011600 */
[----:B------:R-:W-:Y:S01]  /*6770*/  @P4 SHF.R.U32.HI R59, RZ, 0x10, R33 ;  /* 0x00000010ff3b4819 */ /* 0x000fe20000011621 */
[----:B------:R-:W-:Y:S01]  /*6780*/  VIADD R67, R67, 0x1 ;  /* 0x0000000143437836 */ /* 0x000fe20000000000 */
[----:B------:R-:W-:Y:S02]  /*6790*/  @!P1 SHF.R.U32.HI R2, RZ, R12, R2 ;  /* 0x0000000cff029219 */ /* 0x000fe40000011602 */
[----:B------:R-:W-:Y:S02]  /*67a0*/  @!P1 SEL R3, R26, R0, !P2 ;  /* 0x000000001a039207 */ /* 0x000fe40005000000 */
[----:B------:R-:W-:Y:S05]  /*67b0*/  @!P1 SEL R2, R25, R2, !P0 ;  /* 0x0000000219029207 */ /* 0x000fea0004000000 */
[----:B------:R-:W-:Y:S02]  /*67c0*/  @!P1 IMAD.IADD R0, R2, 0x1, -R3 ;  /* 0x0000000102009824 */ /* 0x000fe400078e0a03 */
[----:B------:R-:W-:Y:S02]  /*67d0*/  @!P1 IMAD.IADD R2, R3, 0x1, -R2 ;  /* 0x0000000103029824 */ /* 0x000fe400078e0a02 */
[----:B------:R-:W-:Y:S02]  /*67e0*/  @!P1 IMAD R26, R0, R7, R26 ;  /* 0x00000007001a9224 */ /* 0x000fe400078e021a */
[----:B------:R-:W-:Y:S01]  /*67f0*/  @!P1 IMAD R25, R2, R8, R25 ;  /* 0x0000000802199224 */ /* 0x000fe200078e0219 */
[----:B------:R-:W-:Y:S06]  /*6800*/  BRA.U !UP0, `(.L_x_120) ;  /* 0x00000001087c7547 */ /* 0x000fec000b800000 */
[----:B------:R-:W1:Y:S01]  /*6810*/  LDCU.64 UR8, c[0x4][0x80] ;  /* 0x01001000ff0877ac */ /* 0x000e620008000a00 */
[----:B------:R-:W-:Y:S01]  /*6820*/  MOV R2, 0x0 ;  /* 0x0000000000027802 */ /* 0x000fe20000000f00 */
[----:B------:R-:W-:Y:S02]  /*6830*/  HFMA2 R12, -RZ, RZ, 0, 5.9604644775390625e-08 ;  /* 0x00000001ff0c7431 */ /* 0x000fe400000001ff */
[----:B------:R-:W-:Y:S01]  /*6840*/  IMAD.MOV.U32 R8, RZ, RZ, 0x70 ;  /* 0x00000070ff087424 */ /* 0x000fe200078e00ff */
[----:B------:R2:W3:Y:S01]  /*6850*/  LDC.64 R14, c[0x4][R2] ;  /* 0x01000000020e7b82 */ /* 0x0004e20000000a00 */
[----:B------:R-:W4:Y:S01]  /*6860*/  LDCU.64 UR6, c[0x4][0x88] ;  /* 0x01001100ff0677ac */ /* 0x000f220008000a00 */
[----:B------:R-:W-:Y:S01]  /*6870*/  IMAD.MOV.U32 R13, RZ, RZ, RZ ;  /* 0x000000ffff0d7224 */ /* 0x000fe200078e00ff */
[----:B------:R-:W2:Y:S01]  /*6880*/  LDCU.64 UR4, c[0x4][0x8] ;  /* 0x01000100ff0477ac */ /* 0x000ea20008000a00 */
[----:B-1----:R-:W-:Y:S01]  /*6890*/  MOV R5, UR9 ;  /* 0x0000000900057c02 */ /* 0x002fe20008000f00 */
[----:B------:R-:W-:Y:S01]  /*68a0*/  IMAD.U32 R4, RZ, RZ, UR8 ;  /* 0x00000008ff047e24 */ /* 0x000fe2000f8e00ff */
[----:B----4-:R-:W-:Y:S01]  /*68b0*/  MOV R7, UR7 ;  /* 0x0000000700077c02 */ /* 0x010fe20008000f00 */
[----:B------:R-:W-:Y:S01]  /*68c0*/  IMAD.U32 R6, RZ, RZ, UR6 ;  /* 0x00000006ff067e24 */ /* 0x000fe2000f8e00ff */
[----:B--2---:R-:W-:Y:S01]  /*68d0*/  MOV R11, UR5 ;  /* 0x00000005000b7c02 */ /* 0x004fe20008000f00 */
[----:B------:R-:W-:Y:S02]  /*68e0*/  IMAD.U32 R10, RZ, RZ, UR4 ;  /* 0x00000004ff0a7e24 */ /* 0x000fe4000f8e00ff */
[----:B------:R-:W-:Y:S07]  /*68f0*/  LEPC R20, `(.L_x_121) ;  /* 0x000000001014794e */ /* 0x000fee0000000000 */
[----:B---3-5:R-:W-:Y:S05]  /*6900*/  CALL.ABS.NOINC R14 ;  /* 0x000000000e007343 */ /* 0x028fea0003c00000 */
.L_x_121:
[----:B------:R-:W1:Y:S01]  /*6910*/  LDCU.64 UR8, c[0x4][0x80] ;  /* 0x01001000ff0877ac */ /* 0x000e620008000a00 */
[----:B------:R-:W2:Y:S01]  /*6920*/  LDC.64 R2, c[0x4][R2] ;  /* 0x0100000002027b82 */ /* 0x000ea20000000a00 */
[----:B------:R-:W-:Y:S02]  /*6930*/  HFMA2 R12, -RZ, RZ, 0, 5.9604644775390625e-08 ;  /* 0x00000001ff0c7431 */ /* 0x000fe400000001ff */
[----:B------:R-:W-:Y:S02]  /*6940*/  IMAD.MOV.U32 R8, RZ, RZ, 0x70 ;  /* 0x00000070ff087424 */ /* 0x000fe400078e00ff */
[----:B------:R-:W-:Y:S01]  /*6950*/  IMAD.MOV.U32 R13, RZ, RZ, RZ ;  /* 0x000000ffff0d7224 */ /* 0x000fe200078e00ff */
[----:B------:R-:W3:Y:S01]  /*6960*/  LDCU.64 UR6, c[0x4][0x88] ;  /* 0x01001100ff0677ac */ /* 0x000ee20008000a00 */
[----:B------:R-:W4:Y:S01]  /*6970*/  LDCU.64 UR4, c[0x4][0x8] ;  /* 0x01000100ff0477ac */ /* 0x000f220008000a00 */
[----:B-1----:R-:W-:Y:S02]  /*6980*/  MOV R4, UR8 ;  /* 0x0000000800047c02 */ /* 0x002fe40008000f00 */
[----:B------:R-:W-:Y:S02]  /*6990*/  MOV R5, UR9 ;  /* 0x0000000900057c02 */ /* 0x000fe40008000f00 */
[----:B---3--:R-:W-:Y:S01]  /*69a0*/  MOV R7, UR7 ;  /* 0x0000000700077c02 */ /* 0x008fe20008000f00 */
[----:B------:R-:W-:Y:S01]  /*69b0*/  IMAD.U32 R6, RZ, RZ, UR6 ;  /* 0x00000006ff067e24 */ /* 0x000fe2000f8e00ff */
[----:B----4-:R-:W-:Y:S01]  /*69c0*/  MOV R11, UR5 ;  /* 0x00000005000b7c02 */ /* 0x010fe20008000f00 */
[----:B------:R-:W-:Y:S02]  /*69d0*/  IMAD.U32 R10, RZ, RZ, UR4 ;  /* 0x00000004ff0a7e24 */ /* 0x000fe4000f8e00ff */
[----:B------:R-:W-:Y:S07]  /*69e0*/  LEPC R20, `(.L_x_120) ;  /* 0x000000001014794e */ /* 0x000fee0000000000 */
[----:B--2---:R-:W-:Y:S05]  /*69f0*/  CALL.ABS.NOINC R2 ;  /* 0x0000000002007343 */ /* 0x004fea0003c00000 */
.L_x_120:
[----:B------:R-:W-:Y:S01]  /*6a00*/  ISETP.NE.U32.AND P2, PT, R46, RZ, PT ;  /* 0x000000ff2e00720c */ /* 0x000fe20003f45070 */
[----:B------:R-:W-:Y:S01]  /*6a10*/  UISETP.NE.AND UP1, UPT, UR46, URZ, UPT ;  /* 0x000000ff2e00728c */ /* 0x000fe2000bf25270 */
[----:B------:R-:W-:Y:S02]  /*6a20*/  ISETP.NE.U32.AND P4, PT, R42, RZ, PT ;  /* 0x000000ff2a00720c */ /* 0x000fe40003f85070 */
[----:B------:R-:W-:Y:S02]  /*6a30*/  ISETP.NE.AND.EX P2, PT, R47, RZ, PT, P2 ;  /* 0x000000ff2f00720c */ /* 0x000fe40003f45320 */
[----:B------:R-:W-:Y:S02]  /*6a40*/  PLOP3.LUT P1, PT, PT, PT, PT, 0x8, 0x80 ;  /* 0x000000000080781c */ /* 0x000fe40003f2e170 */
[----:B------:R-:W-:Y:S02]  /*6a50*/  PLOP3.LUT P0, PT, PT, PT, UP1, 0x80, 0x8 ;  /* 0x000000000008781c */ /* 0x000fe40003f0f018 */
[----:B------:R-:W-:Y:S02]  /*6a60*/  ISETP.NE.AND.EX P4, PT, R43, RZ, PT, P4 ;  /* 0x000000ff2b00720c */ /* 0x000fe40003f85340 */
[----:B------:R-:W1:Y:S09]  /*6a70*/  @UP1 LDCU.64 UR4, c[0x0][0x888] ;  /* 0x00011100ff0417ac */ /* 0x000e720008000a00 */
[----:B------:R-:W-:Y:S01]  /*6a80*/  @P0 PLOP3.LUT P1, PT, P2, PT, PT, 0x80, 0x8 ;  /* 0x000000000008081c */ /* 0x000fe2000172f070 */
[----:B-1----:R-:W-:Y:S04]  /*6a90*/  @UP1 UISETP.NE.U32.AND UP0, UPT, UR4, URZ, UPT ;  /* 0x000000ff0400128c */ /* 0x002fe8000bf05070 */
[----:B------:R-:W-:Y:S04]  /*6aa0*/  @UP1 UISETP.NE.AND.EX UP0, UPT, UR5, URZ, UPT, UP0 ;  /* 0x000000ff0500128c */ /* 0x000fe8000bf05300 */
[----:B------:R-:W-:Y:S01]  /*6ab0*/  @UP1 USEL UR4, URZ, 0xffffffff, UP0 ;  /* 0xffffffffff041887 */ /* 0x000fe20008000000 */
[----:B------:R-:W-:Y:S11]  /*6ac0*/  @!P2 BRA `(.L_x_122) ;  /* 0x00000000002ca947 */ /* 0x000ff60003800000 */
[----:B------:R-:W-:Y:S01]  /*6ad0*/  ISETP.NE.U32.AND P3, PT, R44, RZ, PT ;  /* 0x000000ff2c00720c */ /* 0x000fe20003f65070 */
[----:B------:R-:W-:Y:S03]  /*6ae0*/  IMAD.MOV.U32 R53, RZ, RZ, 0x1 ;  /* 0x00000001ff357424 */ /* 0x000fe600078e00ff */
[----:B------:R-:W-:Y:S11]  /*6af0*/  ISETP.NE.AND.EX P3, PT, R45, RZ, PT, P3 ;  /* 0x000000ff2d00720c */ /* 0x000ff60003f65330 */
[----:B------:R-:W-:Y:S02]  /*6b00*/  @!UPT UIADD3 URZ, UPT, UPT, URZ, URZ, URZ ;  /* 0x000000fffffff290 */ /* 0x000fe4000fffe0ff */
[----:B------:R-:W1:Y:S01]  /*6b10*/  @P3 LDC.64 R2, c[0x0][0x888] ;  /* 0x00022200ff023b82 */ /* 0x000e620000000a00 */
[----:B------:R-:W-:Y:S04]  /*6b20*/  @P3 IMAD R0, R46, UR36, RZ ;  /* 0x000000242e003c24 */ /* 0x000fe8000f8e02ff */
[----:B-1----:R-:W-:Y:S04]  /*6b30*/  @P3 IMAD.WIDE R2, R0, 0x4, R2 ;  /* 0x0000000400023825 */ /* 0x002fe800078e0202 */
[----:B------:R-:W-:Y:S01]  /*6b40*/  HFMA2 R0, -RZ, RZ, 0, 5.9604644775390625e-08 ;  /* 0x00000001ff007431 */ /* 0x000fe200000001ff */
[----:B-----5:R1:W5:Y:S04]  /*6b50*/  @P3 LDG.E R30, desc[UR40][R2.64] ;  /* 0x00000028021e3981 */ /* 0x020368000c1e1900 */
[----:B------:R-:W-:Y:S01]  /*6b60*/  @!P3 PRMT R53, R0, 0x7610, R53 ;  /* 0x000076100035b816 */ /* 0x000fe20000000035 */
[----:B-1----:R-:W2:Y:S06]  /*6b70*/  @!P3 LDC R30, c[0x0][0x880] ;  /* 0x00022000ff1ebb82 */ /* 0x002eac0000000800 */
.L_x_122:
[----:B------:R-:W-:Y:S05]  /*6b80*/  @!P4 BRA `(.L_x_123) ;  /* 0x000000000020c947 */ /* 0x000fea0003800000 */
[----:B------:R-:W-:Y:S04]  /*6b90*/  ISETP.NE.U32.AND P3, PT, R40, RZ, PT ;  /* 0x000000ff2800720c */ /* 0x000fe80003f65070 */
[----:B------:R-:W-:Y:S11]  /*6ba0*/  ISETP.NE.AND.EX P3, PT, R41, RZ, PT, P3 ;  /* 0x000000ff2900720c */ /* 0x000ff60003f65330 */
[----:B------:R-:W-:Y:S02]  /*6bb0*/  @!UPT UIADD3 URZ, UPT, UPT, URZ, URZ, URZ ;  /* 0x000000fffffff290 */ /* 0x000fe4000fffe0ff */
[----:B------:R-:W1:Y:S01]  /*6bc0*/  @P3 LDC.64 R2, c[0x0][0x8a8] ;  /* 0x00022a00ff023b82 */ /* 0x000e620000000a00 */
[----:B------:R-:W-:Y:S04]  /*6bd0*/  @P3 IMAD R0, R42, UR36, RZ ;  /* 0x000000242a003c24 */ /* 0x000fe8000f8e02ff */
[----:B-1----:R-:W-:Y:S05]  /*6be0*/  @P3 IMAD.WIDE R2, R0, 0x4, R2 ;  /* 0x0000000400023825 */ /* 0x002fea00078e0202 */
[----:B-----5:R1:W5:Y:S02]  /*6bf0*/  @P3 LDG.E R29, desc[UR40][R2.64] ;  /* 0x00000028021d3981 */ /* 0x020364000c1e1900 */
[----:B-1----:R-:W3:Y:S02]  /*6c00*/  @!P3 LDC R29, c[0x0][0x8a0] ;  /* 0x00022800ff1dbb82 */ /* 0x002ee40000000800 */
.L_x_123:
[----:B--2--5:R-:W-:Y:S01]  /*6c10*/  @P0 ISETP.NE.AND P4, PT, R30, RZ, PT ;  /* 0x000000ff1e00020c */ /* 0x024fe20003f85270 */
[----:B------:R-:W-:Y:S01]  /*6c20*/  IMAD.U32 R0, RZ, RZ, UR4 ;  /* 0x00000004ff007e24 */ /* 0x000fe2000f8e00ff */
[----:B------:R-:W-:Y:S01]  /*6c30*/  @P0 LOP3.LUT P3, RZ, R53, 0xff, RZ, 0xc0, !PT ;  /* 0x000000ff35ff0812 */ /* 0x000fe2000786c0ff */
[----:B------:R-:W-:Y:S01]  /*6c40*/  IMAD.U32 R3, RZ, RZ, UR44 ;  /* 0x0000002cff037e24 */ /* 0x000fe2000f8e00ff */
[----:B------:R-:W-:Y:S01]  /*6c50*/  @P0 SEL R2, RZ, 0xffffffff, P4 ;  /* 0xffffffffff020807 */ /* 0x000fe20002000000 */
[----:B------:R-:W-:Y:S01]  /*6c60*/  BSSY B1, `(.L_x_124) ;  /* 0x0000035000017945 */ /* 0x000fe20003800000 */
[----:B------:R-:W-:Y:S02]  /*6c70*/  LOP3.LUT R4, R63, 0x1, RZ, 0x3c, !PT ;  /* 0x000000013f047812 */ /* 0x000fe400078e3cff */
[----:B------:R-:W-:Y:S02]  /*6c80*/  CS2R R34, SRZ ;  /* 0x0000000000227805 */ /* 0x000fe4000001ff00 */
[----:B------:R-:W-:Y:S02]  /*6c90*/  @P1 SEL R2, R0, R2, !P3 ;  /* 0x0000000200021207 */ /* 0x000fe40005800000 */
[----:B------:R-:W-:Y:S02]  /*6ca0*/  CS2R R32, SRZ ;  /* 0x0000000000207805 */ /* 0x000fe4000001ff00 */
[----:B------:R-:W-:Y:S02]  /*6cb0*/  LEA R3, R3, UR42, 0x3 ;  /* 0x0000002a03037c11 */ /* 0x000fe4000f8e18ff */
[----:B------:R-:W-:Y:S02]  /*6cc0*/  CS2R R38, SRZ ;  /* 0x0000000000267805 */ /* 0x000fe4000001ff00 */
[----:B------:R-:W-:Y:S02]  /*6cd0*/  @P0 LOP3.LUT R2, R2, 0x1, RZ, 0xc0, !PT ;  /* 0x0000000102020812 */ /* 0x000fe400078ec0ff */
[----:B------:R-:W-:Y:S02]  /*6ce0*/  CS2R R36, SRZ ;  /* 0x0000000000247805 */ /* 0x000fe4000001ff00 */
[C---:B------:R-:W-:Y:S02]  /*6cf0*/  LEA R69, R27.reuse, UR42, 0x3 ;  /* 0x0000002a1b457c11 */ /* 0x040fe4000f8e18ff */
[----:B------:R-:W-:Y:S02]  /*6d00*/  ISETP.NE.U32.OR P5, PT, R2, 0x1, !P0 ;  /* 0x000000010200780c */ /* 0x000fe400047a5470 */
[----:B------:R-:W-:Y:S02]  /*6d10*/  SHF.L.U32 R5, R62, 0x1f, RZ ;  /* 0x0000001f3e057819 */ /* 0x000fe400000006ff */
[C---:B------:R-:W-:Y:S02]  /*6d20*/  LEA.HI R2, R27.reuse, R27, RZ, 0x1 ;  /* 0x0000001b1b027211 */ /* 0x040fe400078f08ff */
[----:B------:R-:W-:Y:S02]  /*6d30*/  PLOP3.LUT P4, PT, PT, PT, PT, 0x8, 0x80 ;  /* 0x000000000080781c */ /* 0x000fe40003f8e170 */
[----:B------:R-:W-:Y:S05]  /*6d40*/  P2R R68, PR, RZ, 0x20 ;  /* 0x00000020ff447803 */ /* 0x000fea0000000000 */
[----:B------:R-:W-:Y:S04]  /*6d50*/  @P5 SHF.L.U32 R0, R4, 0x1f, RZ ;  /* 0x0000001f04005819 */ /* 0x000fe800000006ff */
[----:B------:R1:W2:Y:S01]  /*6d60*/  @P5 SYNCS.PHASECHK.TRANS64.TRYWAIT P0, [R3+URZ+0x2b0], R0 ;  /* 0x0002b000030055a7 */ /* 0x0002a200080011ff */
[----:B------:R4:W3:Y:S01]  /*6d70*/  SYNCS.PHASECHK.TRANS64.TRYWAIT P3, [R69+URZ+0x300], R5 ;  /* 0x00030005450075a7 */ /* 0x0008e200080611ff */
[C---:B-1----:R-:W-:Y:S01]  /*6d80*/  IMAD.SHL.U32 R0, R2.reuse, 0x8, RZ ;  /* 0x0000000802007824 */ /* 0x042fe200078e00ff */
[----:B------:R-:W-:Y:S04]  /*6d90*/  LOP3.LUT R2, R2, 0xffe, RZ, 0xc0, !PT ;  /* 0x00000ffe02027812 */ /* 0x000fe800078ec0ff */
[----:B------:R-:W-:Y:S01]  /*6da0*/  LOP3.LUT R0, R0, 0xfffffff0, RZ, 0xc0, !PT ;  /* 0xfffffff000007812 */ /* 0x000fe200078ec0ff */
[----:B------:R-:W-:Y:S04]  /*6db0*/  IMAD.IADD R2, R27, 0x1, -R2 ;  /* 0x000000011b027824 */ /* 0x000fe800078e0a02 */
[----:B------:R-:W-:Y:S04]  /*6dc0*/  IMAD.IADD R0, R28, 0x1, R0 ;  /* 0x000000011c007824 */ /* 0x000fe800078e0200 */
[----:B------:R-:W-:Y:S01]  /*6dd0*/  IMAD R2, R2, 0x100000, R0 ;  /* 0x0010000002027824 */ /* 0x000fe200078e0200 */
[----:B--2---:R-:W-:Y:S01]  /*6de0*/  @P5 PLOP3.LUT P4, PT, P0, PT, PT, 0x8, 0x80 ;  /* 0x000000000080581c */ /* 0x004fe2000078e170 */
[----:B------:R-:W-:Y:S01]  /*6df0*/  @!UPT UIADD3 URZ, UPT, UPT, URZ, URZ, URZ ;  /* 0x000000fffffff290 */ /* 0x000fe2000fffe0ff */
[----:B---34-:R-:W-:Y:S11]  /*6e00*/  @!P5 BRA `(.L_x_125) ;  /* 0x000000000068d947 */ /* 0x018ff60003800000 */
[----:B------:R-:W-:Y:S01]  /*6e10*/  ISETP.NE.U32.AND P0, PT, RZ, UR38, PT ;  /* 0x00000026ff007c0c */ /* 0x000fe2000bf05070 */
[----:B------:R-:W-:Y:S01]  /*6e20*/  BSSY B0, `(.L_x_126) ;  /* 0x000000e000007945 */ /* 0x000fe20003800000 */
[----:B------:R-:W-:Y:S02]  /*6e30*/  ISETP.NE.AND P1, PT, R30, RZ, PT ;  /* 0x000000ff1e00720c */ /* 0x000fe40003f25270 */
[----:B------:R-:W-:Y:S02]  /*6e40*/  ISETP.NE.AND.EX P0, PT, RZ, UR39, PT, P0 ;  /* 0x00000027ff007c0c */ /* 0x000fe4000bf05300 */
[----:B------:R-:W-:Y:S02]  /*6e50*/  SEL R0, RZ, 0xffffffff, P1 ;  /* 0xffffffffff007807 */ /* 0x000fe40000800000 */
[----:B------:R-:W-:Y:S02]  /*6e60*/  LOP3.LUT P1, RZ, R53, 0xff, RZ, 0xc0, !PT ;  /* 0x000000ff35ff7812 */ /* 0x000fe4000782c0ff */
[----:B------:R-:W-:Y:S04]  /*6e70*/  SEL R6, RZ, 0xffffffff, P0 ;  /* 0xffffffffff067807 */ /* 0x000fe80000000000 */
[----:B------:R-:W-:Y:S04]  /*6e80*/  @P2 SEL R0, R6, R0, !P1 ;  /* 0x0000000006002207 */ /* 0x000fe80004800000 */
[----:B------:R-:W-:Y:S04]  /*6e90*/  LOP3.LUT R0, R0, 0x1, RZ, 0xc0, !PT ;  /* 0x0000000100007812 */ /* 0x000fe800078ec0ff */
[----:B------:R-:W-:Y:S01]  /*6ea0*/  ISETP.NE.U32.AND P0, PT, R0, 0x1, PT ;  /* 0x000000010000780c */ /* 0x000fe20003f05070 */
[----:B------:R-:W-:Y:S01]  /*6eb0*/  IMAD.U32 R0, RZ, RZ, UR44 ;  /* 0x0000002cff007e24 */ /* 0x000fe2000f8e00ff */
[----:B------:R-:W-:Y:S11]  /*6ec0*/  @!P4 BRA `(.L_x_127) ;  /* 0x00000000000cc947 */ /* 0x000ff60003800000 */
[----:B------:R-:W-:Y:S04]  /*6ed0*/  SHF.L.U32 R4, R4, 0x1f, RZ ;  /* 0x0000001f04047819 */ /* 0x000fe800000006ff */
[----:B------:R-:W1:Y:S02]  /*6ee0*/  SYNCS.PHASECHK.TRANS64.TRYWAIT P1, [R3+URZ+0x2b0], R4 ;  /* 0x0002b004030075a7 */ /* 0x000e6400080211ff */
[----:B-1----:R-:W-:Y:S05]  /*6ef0*/  @!P1 BRA `(.L_x_128) ;  /* 0x00000020003c9947 */ /* 0x002fea0003800000 */
.L_x_127:
[----:B------:R-:W-:Y:S05]  /*6f00*/  BSYNC B0 ;  /* 0x0000000000007941 */ /* 0x000fea0003800000 */
.L_x_126:
[----:B-1----:R-:W-:Y:S01]  /*6f10*/  @P0 IMAD R3, R0, 0x400, R57 ;  /* 0x0000040000030824 */ /* 0x002fe200078e0239 */
[----:B------:R-:W-:Y:S02]  /*6f20*/  CS2R R38, SRZ ;  /* 0x0000000000267805 */ /* 0x000fe4000001ff00 */
[----:B------:R-:W-:Y:S01]  /*6f30*/  CS2R R36, SRZ ;  /* 0x0000000000247805 */ /* 0x000fe2000001ff00 */
[----:B------:R-:W-:Y:S01]  /*6f40*/  IMAD.MOV.U32 R34, RZ, RZ, RZ ;  /* 0x000000ffff227224 */ /* 0x000fe200078e00ff */
[----:B------:R-:W-:Y:S02]  /*6f50*/  CS2R R32, SRZ ;  /* 0x0000000000207805 */ /* 0x000fe4000001ff00 */
[----:B------:R-:W-:Y:S01]  /*6f60*/  @P0 LEA R3, R3, UR42, 0x2 ;  /* 0x0000002a03030c11 */ /* 0x000fe2000f8e10ff */
[----:B------:R-:W-:Y:S05]  /*6f70*/  @P0 WARPSYNC.ALL ;  /* 0x0000000000000948 */ /* 0x000fea0003800000 */
[----:B------:R1:W2:Y:S01]  /*6f80*/  @P0 LDSM.16.M88.4 R36, [R3+0x400] ;  /* 0x000400000324083b */ /* 0x0002a20000000200 */
[----:B------:R-:W-:Y:S05]  /*6f90*/  @P0 IMAD R0, R64, 0x4, R3 ;  /* 0x0000000440000824 */ /* 0x000fea00078e0203 */
[----:B------:R1:W3:Y:S02]  /*6fa0*/  @P0 LDSM.16.M88.4 R32, [R0+0x400] ;  /* 0x000400000020083b */ /* 0x0002e40000000200 */
.L_x_125:
[----:B------:R-:W-:Y:S05]  /*6fb0*/  BSYNC B1 ;  /* 0x0000000000017941 */ /* 0x000fea0003800000 */
.L_x_124:
[----:B-1----:R-:W-:Y:S04]  /*6fc0*/  SHF.R.U32.HI R0, RZ, 0x15, R2 ;  /* 0x00000015ff007819 */ /* 0x002fe80000011602 */
[----:B------:R-:W-:Y:S01]  /*6fd0*/  LOP3.LUT P0, RZ, R0, 0x3, R58, 0x48, !PT ;  /* 0x0000000300ff7812 */ /* 0x000fe2000780483a */
[----:B------:R-:W-:Y:S01]  /*6fe0*/  @!UPT UIADD3 URZ, UPT, UPT, URZ, URZ, URZ ;  /* 0x000000fffffff290 */ /* 0x000fe2000fffe0ff */
[----:B------:R-:W-:Y:S11]  /*6ff0*/  @P3 BRA `(.L_x_129) ;  /* 0x0000000000083947 */ /* 0x000ff60003800000 */
[----:B------:R-:W1:Y:S02]  /*7000*/  SYNCS.PHASECHK.TRANS64.TRYWAIT P1, [R69+URZ+0x300], R5 ;  /* 0x00030005450075a7 */ /* 0x000e6400080211ff */
[----:B-1----:R-:W-:Y:S05]  /*7010*/  @!P1 BRA `(.L_x_130) ;  /* 0x0000002000089947 */ /* 0x002fea0003800000 */
.L_x_129:
[----:B------:R-:W-:Y:S05]  /*7020*/  @!P0 BRA `(.L_x_131) ;  /* 0x0000000000408947 */ /* 0x000fea0003800000 */
[----:B------:R-:W1:Y:S01]  /*7030*/  LDCU.64 UR8, c[0x4][0x70] ;  /* 0x01000e00ff0877ac */ /* 0x000e620008000a00 */
[----:B------:R-:W-:Y:S01]  /*7040*/  MOV R15, 0x0 ;  /* 0x00000000000f7802 */ /* 0x000fe20000000f00 */
[----:B------:R-:W-:Y:S02]  /*7050*/  HFMA2 R12, -RZ, RZ, 0, 5.9604644775390625e-08 ;  /* 0x00000001ff0c7431 */ /* 0x000fe400000001ff */
[----:B------:R-:W-:Y:S02]  /*7060*/  IMAD.MOV.U32 R8, RZ, RZ, 0x192 ;  /* 0x00000192ff087424 */ /* 0x000fe400078e00ff */
[----:B------:R-:W-:Y:S01]  /*7070*/  IMAD.MOV.U32 R13, RZ, RZ, RZ ;  /* 0x000000ffff0d7224 */ /* 0x000fe200078e00ff */
[----:B------:R-:W4:Y:S01]  /*7080*/  LDCU.64 UR6, c[0x4][0x78] ;  /* 0x01000f00ff0677ac */ /* 0x000f220008000a00 */
[----:B------:R-:W2:Y:S01]  /*7090*/  LDC.64 R14, c[0x4][R15] ;  /* 0x010000000f0e7b82 */ /* 0x000ea20000000a00 */
[----:B------:R-:W5:Y:S01]  /*70a0*/  LDCU.64 UR4, c[0x4][0x10] ;  /* 0x01000200ff0477ac */ /* 0x000f620008000a00 */
[----:B-1----:R-:W-:Y:S01]  /*70b0*/  MOV R5, UR9 ;  /* 0x0000000900057c02 */ /* 0x002fe20008000f00 */
[----:B------:R-:W-:Y:S01]  /*70c0*/  IMAD.U32 R4, RZ, RZ, UR8 ;  /* 0x00000008ff047e24 */ /* 0x000fe2000f8e00ff */
[----:B----4-:R-:W-:Y:S01]  /*70d0*/  MOV R7, UR7 ;  /* 0x0000000700077c02 */ /* 0x010fe20008000f00 */
[----:B------:R-:W-:Y:S01]  /*70e0*/  IMAD.U32 R6, RZ, RZ, UR6 ;  /* 0x00000006ff067e24 */ /* 0x000fe2000f8e00ff */
[----:B-----5:R-:W-:Y:S01]  /*70f0*/  MOV R11, UR5 ;  /* 0x00000005000b7c02 */ /* 0x020fe20008000f00 */
[----:B------:R-:W-:Y:S02]  /*7100*/  IMAD.U32 R10, RZ, RZ, UR4 ;  /* 0x00000004ff0a7e24 */ /* 0x000fe4000f8e00ff */
[----:B------:R-:W-:Y:S07]  /*7110*/  LEPC R20, `(.L_x_131) ;  /* 0x000000001014794e */ /* 0x000fee0000000000 */
[----:B--23--:R-:W-:Y:S05]  /*7120*/  CALL.ABS.NOINC R14 ;  /* 0x000000000e007343 */ /* 0x00cfea0003c00000 */
.L_x_131:
[----:B------:R-:W-:Y:S01]  /*7130*/  ISETP.NE.AND P0, PT, R65, RZ, PT ;  /* 0x000000ff4100720c */ /* 0x000fe20003f05270 */
[----:B------:R-:W-:Y:S05]  /*7140*/  WARPSYNC.ALL ;  /* 0x0000000000007948 */ /* 0x000fea0003800000 */
[----:B--2---:R-:W2:Y:S01]  /*7150*/  F2I.NTZ R0, R36 ;  /* 0x0000002400007305 */ /* 0x004ea20000203100 */
[----:B------:R-:W-:Y:S01]  /*7160*/  R2UR UR4, R2 ;  /* 0x00000000020472ca */ /* 0x000fe200000e0000 */
[----:B------:R-:W-:Y:S01]  /*7170*/  UIADD3 UR8, UPT, UPT, UR44, 0x1, URZ ;  /* 0x000000012c087890 */ /* 0x000fe2000fffe0ff */
[----:B------:R-:W-:Y:S01]  /*7180*/  R2UR UR5, R69 ;  /* 0x00000000450572ca */ /* 0x000fe200000e0000 */
[----:B------:R-:W-:Y:S01]  /*7190*/  BSSY.RECONVERGENT B0, `(.L_x_132) ;  /* 0x000003e000007945 */ /* 0x000fe20003800200 */
[----:B------:R-:W-:Y:S05]  /*71a0*/  MOV R21, UR44 ;  /* 0x0000002c00157c02 */ /* 0x000fea0008000f00 */
[----:B------:R-:W4:Y:S04]  /*71b0*/  F2I.NTZ R2, R37 ;  /* 0x0000002500027305 */ /* 0x000f280000203100 */
[----:B-1----:R-:W1:Y:S01]  /*71c0*/  LDTM.16dp128bit.x4 R4, tmem[UR4] ;  /* 0x00000004000479ee */ /* 0x002e620008100000 */
[----:B------:R-:W-:Y:S05]  /*71d0*/  NOP ;  /* 0x0000000000007918 */ /* 0x000fea0000000000 */
[----:B------:R-:W5:Y:S01]  /*71e0*/  F2I.NTZ R3, R38 ;  /* 0x0000002600037305 */ /* 0x000f620000203100 */
[----:B------:R-:W-:Y:S04]  /*71f0*/  UIADD3 UR5, UPT, UPT, UR5, 0x320, URZ ;  /* 0x0000032005057890 */ /* 0x000fe8000fffe0ff */
[----:B------:R-:W-:Y:S05]  /*7200*/  UPRMT UR5, UR37, 0x654, UR5 ;  /* 0x0000065425057896 */ /* 0x000fea0008000005 */
[----:B------:R-:W5:Y:S04]  /*7210*/  F2I.NTZ R12, R39 ;  /* 0x00000027000c7305 */ /* 0x000f680000203100 */
[----:B-1----:R-:W-:Y:S06]  /*7220*/  SYNCS.ARRIVE.TRANS64.RED.A1T0 RZ, [UR5], RZ ;  /* 0x000000ffffff79a7 */ /* 0x002fec0008100405 */
[----:B---3--:R-:W1:Y:S01]  /*7230*/  F2I.NTZ R13, R32 ;  /* 0x00000020000d7305 */ /* 0x008e620000203100 */
[C---:B------:R-:W-:Y:S02]  /*7240*/  IMAD R4, R29.reuse, R4, RZ ;  /* 0x000000041d047224 */ /* 0x040fe400078e02ff */
[C---:B------:R-:W-:Y:S07]  /*7250*/  IMAD R5, R29.reuse, R5, RZ ;  /* 0x000000051d057224 */ /* 0x040fee00078e02ff */
[----:B------:R-:W3:Y:S01]  /*7260*/  F2I.NTZ R14, R33 ;  /* 0x00000021000e7305 */ /* 0x000ee20000203100 */
[----:B------:R-:W-:Y:S02]  /*7270*/  IMAD R6, R29, R6, RZ ;  /* 0x000000061d067224 */ /* 0x000fe400078e02ff */
[-C--:B--2---:R-:W-:Y:S01]  /*7280*/  IMAD R4, R0, R30.reuse, R4 ;  /* 0x0000001e00047224 */ /* 0x084fe200078e0204 */
[----:B------:R-:W-:Y:S01]  /*7290*/  LEA R0, R21, R57, 0xa ;  /* 0x0000003915007211 */ /* 0x000fe200078e50ff */
[----:B------:R-:W-:Y:S02]  /*72a0*/  IMAD R7, R29, R7, RZ ;  /* 0x000000071d077224 */ /* 0x000fe400078e02ff */
[-C--:B----4-:R-:W-:Y:S03]  /*72b0*/  IMAD R5, R2, R30.reuse, R5 ;  /* 0x0000001e02057224 */ /* 0x090fe600078e0205 */
[----:B------:R-:W2:Y:S01]  /*72c0*/  F2I.NTZ R15, R34 ;  /* 0x00000022000f7305 */ /* 0x000ea20000203100 */
[----:B-----5:R-:W-:Y:S01]  /*72d0*/  IMAD R6, R3, R30, R6 ;  /* 0x0000001e03067224 */ /* 0x020fe200078e0206 */
[----:B------:R-:W-:Y:S01]  /*72e0*/  LEA R0, R0, UR42, 0x2 ;  /* 0x0000002a00007c11 */ /* 0x000fe2000f8e10ff */
[C---:B------:R-:W-:Y:S01]  /*72f0*/  IMAD R8, R29.reuse, R8, RZ ;  /* 0x000000081d087224 */ /* 0x040fe200078e02ff */
[----:B------:R-:W-:Y:S01]  /*7300*/  I2FP.F32.S32 R4, R4 ;  /* 0x0000000400047245 */ /* 0x000fe20000201400 */
[-C--:B------:R-:W-:Y:S01]  /*7310*/  IMAD R7, R12, R30.reuse, R7 ;  /* 0x0000001e0c077224 */ /* 0x080fe200078e0207 */
[----:B------:R-:W-:Y:S01]  /*7320*/  I2FP.F32.S32 R5, R5 ;  /* 0x0000000500057245 */ /* 0x000fe20000201400 */
[----:B------:R-:W-:Y:S03]  /*7330*/  IMAD R9, R29, R9, RZ ;  /* 0x000000091d097224 */ /* 0x000fe600078e02ff */
[----:B------:R-:W4:Y:S01]  /*7340*/  F2I.NTZ R20, R35 ;  /* 0x0000002300147305 */ /* 0x000f220000203100 */
[----:B-1----:R-:W-:Y:S01]  /*7350*/  IMAD R8, R13, R30, R8 ;  /* 0x0000001e0d087224 */ /* 0x002fe200078e0208 */
[----:B------:R-:W-:Y:S01]  /*7360*/  I2FP.F32.S32 R6, R6 ;  /* 0x0000000600067245 */ /* 0x000fe20000201400 */
[C---:B------:R-:W-:Y:S01]  /*7370*/  IMAD R10, R29.reuse, R10, RZ ;  /* 0x0000000a1d0a7224 */ /* 0x040fe200078e02ff */
[----:B------:R-:W-:Y:S01]  /*7380*/  I2FP.F32.S32 R7, R7 ;  /* 0x0000000700077245 */ /* 0x000fe20000201400 */
[----:B---3--:R-:W-:Y:S01]  /*7390*/  IMAD R9, R14, R30, R9 ;  /* 0x0000001e0e097224 */ /* 0x008fe200078e0209 */
[----:B------:R-:W-:Y:S01]  /*73a0*/  LEA R2, R64, R0, 0x2 ;  /* 0x0000000040027211 */ /* 0x000fe200078e10ff */
[----:B------:R-:W-:Y:S01]  /*73b0*/  IMAD R11, R29, R11, RZ ;  /* 0x0000000b1d0b7224 */ /* 0x000fe200078e02ff */
[----:B------:R-:W-:Y:S01]  /*73c0*/  I2FP.F32.S32 R8, R8 ;  /* 0x0000000800087245 */ /* 0x000fe20000201400 */
[----:B------:R1:W-:Y:S01]  /*73d0*/  STSM.16.M88.4 [R0+0x400], R4 ;  /* 0x0004000400007844 */ /* 0x0003e20000000200 */
[-C--:B--2---:R-:W-:Y:S01]  /*73e0*/  IMAD R10, R15, R30.reuse, R10 ;  /* 0x0000001e0f0a7224 */ /* 0x084fe200078e020a */
[----:B------:R-:W-:Y:S01]  /*73f0*/  I2FP.F32.S32 R9, R9 ;  /* 0x0000000900097245 */ /* 0x000fe20000201400 */
[----:B----4-:R-:W-:Y:S03]  /*7400*/  IMAD R11, R20, R30, R11 ;  /* 0x0000001e140b7224 */ /* 0x010fe600078e020b */
[----:B------:R-:W-:Y:S02]  /*7410*/  I2FP.F32.S32 R10, R10 ;  /* 0x0000000a000a7245 */ /* 0x000fe40000201400 */
[----:B------:R-:W-:Y:S05]  /*7420*/  I2FP.F32.S32 R11, R11 ;  /* 0x0000000b000b7245 */ /* 0x000fea0000201400 */
[----:B------:R1:W-:Y:S01]  /*7430*/  STSM.16.M88.4 [R2+0x400], R8 ;  /* 0x0004000802007844 */ /* 0x0003e20000000200 */
[----:B------:R-:W-:Y:S01]  /*7440*/  @!PT LDS RZ, [RZ] ;  /* 0x00000000fffff984 */ /* 0x000fe20000000800 */
[----:B------:R-:W-:Y:S01]  /*7450*/  @!PT LDS RZ, [RZ] ;  /* 0x00000000fffff984 */ /* 0x000fe20000000800 */
[----:B------:R-:W-:Y:S01]  /*7460*/  @!PT LDS RZ, [RZ] ;  /* 0x00000000fffff984 */ /* 0x000fe20000000800 */
[----:B------:R-:W-:Y:S01]  /*7470*/  @!PT LDS RZ, [RZ] ;  /* 0x00000000fffff984 */ /* 0x000fe20000000800 */
[----:B------:R2:W-:Y:S07]  /*7480*/  MEMBAR.ALL.CTA ;  /* 0x0000000000007992 */ /* 0x0005ee0000008000 */
[----:B--2---:R-:W2:Y:S02]  /*7490*/  FENCE.VIEW.ASYNC.S ;  /* 0x00000000000073c6 */ /* 0x004ea40000000000 */
[----:B--2---:R-:W-:Y:S06]  /*74a0*/  BAR.SYNC.DEFER_BLOCKING 0x1, 0x80 ;  /* 0x0042000000007b1d */ /* 0x004fec0000010000 */
[----:B------:R-:W-:Y:S05]  /*74b0*/  @P0 BRA `(.L_x_133) ;  /* 0x00000000002c0947 */ /* 0x000fea0003800000 */
[----:B------:R-:W-:Y:S01]  /*74c0*/  ULEA UR9, UR44, UR42, 0xc ;  /* 0x0000002a2c097291 */ /* 0x000fe2000f8e60ff */
[----:B------:R-:W-:Y:S01]  /*74d0*/  R2UR UR11, R51 ;  /* 0x00000000330b72ca */ /* 0x000fe200000e0000 */
[----:B------:R-:W-:Y:S01]  /*74e0*/  UIADD3 UR12, UP0, UPT, UR48, 0x680, URZ ;  /* 0x00000680300c7890 */ /* 0x000fe2000ff1e0ff */
[----:B------:R-:W-:Y:S01]  /*74f0*/  R2UR UR10, R52 ;  /* 0x00000000340a72ca */ /* 0x000fe200000e0000 */
[----:B------:R-:W-:Y:S02]  /*7500*/  UIADD3 UR4, UPT, UPT, UR9, 0x400, URZ ;  /* 0x0000040009047890 */ /* 0x000fe4000fffe0ff */
[----:B------:R-:W-:Y:S01]  /*7510*/  UIADD3.X UR13, UPT, UPT, URZ, UR49, URZ, UP0, !UPT ;  /* 0x00000031ff0d7290 */ /* 0x000fe200087fe4ff */
[----:B------:R-:W-:Y:S07]  /*7520*/  UMOV UR7, UR36 ;  /* 0x0000002400077c82 */ /* 0x000fee0008000000 */
[----:B------:R-:W-:Y:S02]  /*7530*/  USHF.L.U32 UR5, UR11, 0x4, URZ ;  /* 0x000000040b057899 */ /* 0x000fe400080006ff */
[----:B------:R-:W-:Y:S09]  /*7540*/  USHF.L.U32 UR6, UR10, 0x6, URZ ;  /* 0x000000060a067899 */ /* 0x000ff200080006ff */
[----:B------:R2:W-:Y:S02]  /*7550*/  UTMASTG.3D [UR4], [UR12] ;  /* 0x000000040c0073b5 */ /* 0x0005e40008010000 */
[----:B--2---:R0:W-:Y:S02]  /*7560*/  UTMACMDFLUSH ;  /* 0x00000000000079b7 */ /* 0x0041e40000000000 */
.L_x_133:
[----:B------:R-:W-:Y:S05]  /*7570*/  BSYNC.RECONVERGENT B0 ;  /* 0x0000000000007941 */ /* 0x000fea0003800200 */
.L_x_132:
[----:B------:R-:W-:Y:S04]  /*7580*/  BSSY.RECONVERGENT B0, `(.L_x_134) ;  /* 0x0000003000007945 */ /* 0x000fe80003800200 */
[----:B------:R-:W-:Y:S05]  /*7590*/  @P0 BRA `(.L_x_135) ;  /* 0x0000000000040947 */ /* 0x000fea0003800000 */
[----:B------:R-:W-:Y:S04]  /*75a0*/  DEPBAR.LE SB0, 0x0 ;  /* 0x000080000000791a */ /* 0x000fe80000000000 */
.L_x_135:
[----:B------:R-:W-:Y:S05]  /*75b0*/  BSYNC.RECONVERGENT B0 ;  /* 0x0000000000007941 */ /* 0x000fea0003800200 */
.L_x_134:
[----:B------:R-:W-:Y:S01]  /*75c0*/  BAR.SYNC.DEFER_BLOCKING 0x1, 0x80 ;  /* 0x0042000000007b1d */ /* 0x000fe20000010000 */
[----:B------:R-:W-:Y:S01]  /*75d0*/  UIADD3 UR43, UPT, UPT, UR43, 0x1, URZ ;  /* 0x000000012b2b7890 */ /* 0x000fe2000fffe0ff */
[----:B------:R-:W-:Y:S03]  /*75e0*/  IADD3 R27, PT, PT, R27, 0x1, RZ ;  /* 0x000000011b1b7810 */ /* 0x000fe60007ffe0ff */
[----:B------:R-:W-:Y:S09]  /*75f0*/  UISETP.NE.AND UP0, UPT, UR43, URZ, UPT ;  /* 0x000000ff2b00728c */ /* 0x000ff2000bf05270 */
[----:B------:R-:W-:Y:S05]  /*7600*/  BRA.U !UP0, `(.L_x_136) ;  /* 0x0000000108287547 */ /* 0x000fea000b800000 */
[----:B------:R-:W-:Y:S01]  /*7610*/  ISETP.NE.AND P0, PT, R68, RZ, PT ;  /* 0x000000ff4400720c */ /* 0x000fe20003f05270 */
[----:B-1----:R-:W-:Y:S11]  /*7620*/  IMAD.U32 R0, RZ, RZ, UR37 ;  /* 0x00000025ff007e24 */ /* 0x002ff6000f8e00ff */
[----:B------:R-:W-:Y:S01]  /*7630*/  @!UPT UIADD3 URZ, UPT, UPT, URZ, URZ, URZ ;  /* 0x000000fffffff290 */ /* 0x000fe2000fffe0ff */
[C---:B------:R-:W-:Y:S01]  /*7640*/  @P0 LEA R2, R60.reuse, UR42, 0x3 ;  /* 0x0000002a3c020c11 */ /* 0x040fe2000f8e18ff */
[----:B------:R-:W-:Y:S04]  /*7650*/  VIADD R60, R60, 0x1 ;  /* 0x000000013c3c7836 */ /* 0x000fe80000000000 */
[----:B------:R-:W-:Y:S05]  /*7660*/  @P0 VIADD R2, R2, 0x2c0 ;  /* 0x000002c002020836 */ /* 0x000fea0000000000 */
[----:B------:R-:W-:Y:S04]  /*7670*/  @P0 PRMT R0, R0, 0x654, R2 ;  /* 0x0000065400000816 */ /* 0x000fe80000000002 */
[----:B------:R2:W-:Y:S01]  /*7680*/  @P0 SYNCS.ARRIVE.TRANS64.RED.A1T0 RZ, [R0+URZ], RZ ;  /* 0x000000ff00ff09a7 */ /* 0x0005e200081004ff */
[C---:B------:R-:W-:Y:S04]  /*7690*/  ISETP.NE.AND P0, PT, R60.reuse, 0x2, PT ;  /* 0x000000023c00780c */ /* 0x040fe80003f05270 */
[----:B------:R-:W-:Y:S09]  /*76a0*/  SEL R60, R60, RZ, P0 ;  /* 0x000000ff3c3c7207 */ /* 0x000ff20000000000 */
.L_x_136:
[----:B------:R-:W-:Y:S01]  /*76b0*/  ISETP.NE.AND P2, PT, R66, RZ, PT ;  /* 0x000000ff4200720c */ /* 0x000fe20003f45270 */
[----:B------:R-:W-:Y:S01]  /*76c0*/  UISETP.NE.AND UP0, UPT, UR8, 0x2, UPT ;  /* 0x000000020800788c */ /* 0x000fe2000bf05270 */
[----:B------:R-:W-:Y:S01]  /*76d0*/  ISETP.NE.AND P0, PT, R67, 0x2, PT ;  /* 0x000000024300780c */ /* 0x000fe20003f05270 */
[----:B------:R-:W-:Y:S01]  /*76e0*/  IMAD.IADD R51, R25, 0x1, R31 ;  /* 0x0000000119337824 */ /* 0x000fe200078e021f */
[----:B------:R-:W-:Y:S01]  /*76f0*/  ISETP.NE.AND P1, PT, R27, 0x4, PT ;  /* 0x000000041b00780c */ /* 0x000fe20003f25270 */
[----:B------:R-:W-:Y:S01]  /*7700*/  USEL UR4, URZ, 0x1, UP0 ;  /* 0x00000001ff047887 */ /* 0x000fe20008000000 */
[----:B-1----:R-:W-:Y:S01]  /*7710*/  SEL R2, RZ, 0x1, P0 ;  /* 0x00000001ff027807 */ /* 0x002fe20000000000 */
[----:B------:R-:W-:Y:S01]  /*7720*/  USEL UR44, UR8, URZ, UP0 ;  /* 0x000000ff082c7287 */ /* 0x000fe20008000000 */
[----:B--2---:R-:W-:Y:S01]  /*7730*/  SEL R0, RZ, 0x1, P1 ;  /* 0x00000001ff007807 */ /* 0x004fe20000800000 */
[----:B------:R-:W-:Y:S01]  /*7740*/  IMAD.IADD R52, R26, 0x1, R50 ;  /* 0x000000011a347824 */ /* 0x000fe200078e0232 */
[----:B------:R-:W-:Y:S02]  /*7750*/  LOP3.LUT R61, R61, R2, RZ, 0x3c, !PT ;  /* 0x000000023d3d7212 */ /* 0x000fe400078e3cff */
[----:B------:R-:W-:Y:S02]  /*7760*/  LOP3.LUT R63, R63, UR4, RZ, 0x3c, !PT ;  /* 0x000000043f3f7c12 */ /* 0x000fe4000f8e3cff */
[----:B------:R-:W-:Y:S02]  /*7770*/  @P2 R2UR UR36, R59 ;  /* 0x000000003b2422ca */ /* 0x000fe400000e0000 */
[----:B------:R-:W-:Y:S02]  /*7780*/  LOP3.LUT R62, R62, R0, RZ, 0x3c, !PT ;  /* 0x000000003e3e7212 */ /* 0x000fe400078e3cff */
[----:B------:R-:W-:Y:S02]  /*7790*/  SEL R67, R67, RZ, P0 ;  /* 0x000000ff43437207 */ /* 0x000fe40000000000 */
[----:B------:R-:W-:Y:S01]  /*77a0*/  SEL R27, R27, RZ, P1 ;  /* 0x000000ff1b1b7207 */ /* 0x000fe20000800000 */
[----:B------:R-:W-:Y:S08]  /*77b0*/  @P2 BRA `(.L_x_137) ;  /* 0xffffffe800c82947 */ /* 0x000ff0000383ffff */
[----:B------:R-:W-:-:S09]  /*77c0*/  UISETP.NE.AND UP0, UPT, UR46, URZ, UPT ;  /* 0x000000ff2e00728c */ /* 0x000fd2000bf05270 */
[----:B------:R-:W-:Y:S05]  /*77d0*/  BRA.U !UP0, `(.L_x_138) ;  /* 0x0000000108487547 */ /* 0x000fea000b800000 */
[----:B------:R-:W1:Y:S02]  /*77e0*/  LDCU.64 UR4, c[0x0][0x890] ;  /* 0x00011200ff0477ac */ /* 0x000e640008000a00 */
[----:B-1----:R-:W-:-:S04]  /*77f0*/  UISETP.NE.U32.AND UP0, UPT, UR4, URZ, UPT ;  /* 0x000000ff0400728c */ /* 0x002fc8000bf05070 */
[----:B------:R-:W-:-:S09]  /*7800*/  UISETP.NE.AND.EX UP0, UPT, UR5, URZ, UPT, UP0 ;  /* 0x000000ff0500728c */ /* 0x000fd2000bf05300 */
[----:B------:R-:W-:Y:S05]  /*7810*/  BRA.U UP0, `(.L_x_139) ;  /* 0x00000001000c7547 */ /* 0x000fea000b800000 */
[----:B------:R-:W-:-:S13]  /*7820*/  ISETP.NE.AND P0, PT, R30, RZ, PT ;  /* 0x000000ff1e00720c */ /* 0x000fda0003f05270 */
[----:B------:R-:W-:Y:S05]  /*7830*/  @!P0 EXIT ;  /* 0x000000000000894d */ /* 0x000fea0003800000 */
[----:B------:R-:W-:Y:S05]  /*7840*/  BRA `(.L_x_138) ;  /* 0x00000000002c7947 */ /* 0x000fea0003800000 */
.L_x_139:
[----:B------:R-:W-:Y:S01]  /*7850*/  LOP3.LUT P0, RZ, R53, 0xff, RZ, 0xc0, !PT ;  /* 0x000000ff35ff7812 */ /* 0x000fe2000780c0ff */
[----:B------:R-:W-:-:S12]  /*7860*/  BSSY.RECONVERGENT B0, `(.L_x_138) ;  /* 0x0000009000007945 */ /* 0x000fd80003800200 */
[----:B------:R-:W-:Y:S05]  /*7870*/  @P0 BRA `(.L_x_140) ;  /* 0x0000000000140947 */ /* 0x000fea0003800000 */
[----:B------:R-:W1:Y:S02]  /*7880*/  LDCU.64 UR4, c[0x0][0x888] ;  /* 0x00011100ff0477ac */ /* 0x000e640008000a00 */
[----:B-1----:R-:W-:-:S04]  /*7890*/  ISETP.NE.U32.AND P0, PT, RZ, UR4, PT ;  /* 0x00000004ff007c0c */ /* 0x002fc8000bf05070 */
[----:B------:R-:W-:-:S13]  /*78a0*/  ISETP.NE.AND.EX P0, PT, RZ, UR5, PT, P0 ;  /* 0x00000005ff007c0c */ /* 0x000fda000bf05300 */
[----:B------:R-:W-:Y:S05]  /*78b0*/  @!P0 EXIT ;  /* 0x000000000000894d */ /* 0x000fea0003800000 */
[----:B------:R-:W-:Y:S05]  /*78c0*/  BRA `(.L_x_141) ;  /* 0x0000000000087947 */ /* 0x000fea0003800000 */
.L_x_140:
[----:B------:R-:W-:-:S13]  /*78d0*/  ISETP.NE.AND P0, PT, R30, RZ, PT ;  /* 0x000000ff1e00720c */ /* 0x000fda0003f05270 */
[----:B------:R-:W-:Y:S05]  /*78e0*/  @!P0 EXIT ;  /* 0x000000000000894d */ /* 0x000fea0003800000 */
.L_x_141:
[----:B------:R-:W-:Y:S05]  /*78f0*/  BSYNC.RECONVERGENT B0 ;  /* 0x0000000000007941 */ /* 0x000fea0003800200 */
.L_x_138:
[----:B------:R-:W-:-:S04]  /*7900*/  DEPBAR.LE SB0, 0x0 ;  /* 0x000080000000791a */ /* 0x000fc80000000000 */
[----:B------:R-:W-:Y:S05]  /*7910*/  EXIT ;  /* 0x000000000000794d */ /* 0x000fea0003800000 */
.L_x_20:
[----:B--2---:R2:W1:Y:S02]  /*7920*/  SYNCS.PHASECHK.TRANS64.TRYWAIT P0, [R2+URZ+0x350], R3 ;  /* 0x00035003020075a7 */ /* 0x00446400080011ff */
[----:B-1----:R-:W-:Y:S05]  /*7930*/  @!P0 NANOSLEEP.SYNCS 0x989680 ;  /* 0x009896800000895d */ /* 0x002fea0003900000 */
[----:B------:R-:W1:Y:S02]  /*7940*/  @!P0 SYNCS.PHASECHK.TRANS64 P0, [R2+URZ+0x350], R3 ;  /* 0x00035003020085a7 */ /* 0x000e6400080010ff */
[----:B-1----:R-:W-:Y:S05]  /*7950*/  @!P0 BRA `(.L_x_20) ;  /* 0xfffffffc00f08947 */ /* 0x002fea000383ffff */
[----:B------:R-:W-:Y:S05]  /*7960*/  BRA `(.L_x_142) ;  /* 0xffffffa000507947 */ /* 0x000fea000383ffff */
.L_x_23:
[----:B-1----:R-:W-:-:S07]  /*7970*/  MOV R2, UR33 ;  /* 0x0000002100027c02 */ /* 0x002fce0008000f00 */
.L_x_143:
[----:B-1----:R1:W2:Y:S02]  /*7980*/  SYNCS.PHASECHK.TRANS64.TRYWAIT P0, [R2+URZ+0x158], R4 ;  /* 0x00015804020075a7 */ /* 0x0022a400080011ff */
[----:B--2---:R-:W-:Y:S05]  /*7990*/  @!P0 NANOSLEEP.SYNCS 0x989680 ;  /* 0x009896800000895d */ /* 0x004fea0003900000 */
[----:B------:R-:W2:Y:S02]  /*79a0*/  @!P0 SYNCS.PHASECHK.TRANS64 P0, [R2+URZ+0x158], R4 ;  /* 0x00015804020085a7 */ /* 0x000ea400080010ff */
[----:B--2---:R-:W-:Y:S05]  /*79b0*/  @!P0 BRA `(.L_x_143) ;  /* 0xfffffffc00f08947 */ /* 0x004fea000383ffff */
[----:B------:R-:W-:Y:S05]  /*79c0*/  BRA `(.L_x_22) ;  /* 0xffffffa000a07947 */ /* 0x000fea000383ffff */
.L_x_29:
[----:B-1----:R-:W-:-:S07]  /*79d0*/  MOV R2, UR17 ;  /* 0x0000001100027c02 */ /* 0x002fce0008000f00 */
.L_x_144:
[----:B-1----:R1:W2:Y:S02]  /*79e0*/  SYNCS.PHASECHK.TRANS64.TRYWAIT P0, [R2+URZ+0x158], R4 ;  /* 0x00015804020075a7 */ /* 0x0022a400080011ff */
[----:B--2---:R-:W-:Y:S05]  /*79f0*/  @!P0 NANOSLEEP.SYNCS 0x989680 ;  /* 0x009896800000895d */ /* 0x004fea0003900000 */
[----:B------:R-:W2:Y:S02]  /*7a00*/  @!P0 SYNCS.PHASECHK.TRANS64 P0, [R2+URZ+0x158], R4 ;  /* 0x00015804020085a7 */ /* 0x000ea400080010ff */
[----:B--2---:R-:W-:Y:S05]  /*7a10*/  @!P0 BRA `(.L_x_144) ;  /* 0xfffffffc00f08947 */ /* 0x004fea000383ffff */
[----:B------:R-:W-:Y:S05]  /*7a20*/  BRA `(.L_x_28) ;  /* 0xffffffa400487947 */ /* 0x000fea000383ffff */
.L_x_33:
[----:B-1----:R1:W2:Y:S02]  /*7a30*/  SYNCS.PHASECHK.TRANS64.TRYWAIT P0, [R2+URZ+0x2e0], R3 ;  /* 0x0002e003020075a7 */ /* 0x0022a400080011ff */
[----:B--2---:R-:W-:Y:S05]  /*7a40*/  @!P0 NANOSLEEP.SYNCS 0x989680 ;  /* 0x009896800000895d */ /* 0x004fea0003900000 */
[----:B------:R-:W2:Y:S02]  /*7a50*/  @!P0 SYNCS.PHASECHK.TRANS64 P0, [R2+URZ+0x2e0], R3 ;  /* 0x0002e003020085a7 */ /* 0x000ea400080010ff */
[----:B--2---:R-:W-:Y:S05]  /*7a60*/  @!P0 BRA `(.L_x_33) ;  /* 0xfffffffc00f08947 */ /* 0x004fea000383ffff */
[----:B------:R-:W-:Y:S05]  /*7a70*/  BRA `(.L_x_145) ;  /* 0xffffffa400d87947 */ /* 0x000fea000383ffff */
.L_x_37:
[----:B----4-:R-:W-:-:S07]  /*7a80*/  MOV R0, UR5 ;  /* 0x0000000500007c02 */ /* 0x010fce0008000f00 */
.L_x_146:
[----:B-1----:R1:W2:Y:S02]  /*7a90*/  SYNCS.PHASECHK.TRANS64.TRYWAIT P0, [R0+URZ], R2 ;  /* 0x00000002000075a7 */ /* 0x0022a400080011ff */
[----:B--2---:R-:W-:Y:S05]  /*7aa0*/  @!P0 NANOSLEEP.SYNCS 0x989680 ;  /* 0x009896800000895d */ /* 0x004fea0003900000 */
[----:B------:R-:W2:Y:S02]  /*7ab0*/  @!P0 SYNCS.PHASECHK.TRANS64 P0, [R0+URZ], R2 ;  /* 0x00000002000085a7 */ /* 0x000ea400080010ff */
[----:B--2---:R-:W-:Y:S05]  /*7ac0*/  @!P0 BRA `(.L_x_146) ;  /* 0xfffffffc00f08947 */ /* 0x004fea000383ffff */
[----:B------:R-:W-:Y:S05]  /*7ad0*/  BRA `(.L_x_147) ;  /* 0xffffffac00487947 */ /* 0x000fea000383ffff */
.L_x_38:
[----:B----4-:R-:W-:-:S07]  /*7ae0*/  MOV R0, UR5 ;  /* 0x0000000500007c02 */ /* 0x010fce0008000f00 */
.L_x_148:
[----:B-1----:R1:W2:Y:S02]  /*7af0*/  SYNCS.PHASECHK.TRANS64.TRYWAIT P0, [R0+URZ], R3 ;  /* 0x00000003000075a7 */ /* 0x0022a400080011ff */
[----:B--2---:R-:W-:Y:S05]  /*7b00*/  @!P0 NANOSLEEP.SYNCS 0x989680 ;  /* 0x009896800000895d */ /* 0x004fea0003900000 */
[----:B------:R-:W2:Y:S02]  /*7b10*/  @!P0 SYNCS.PHASECHK.TRANS64 P0, [R0+URZ], R3 ;  /* 0x00000003000085a7 */ /* 0x000ea400080010ff */
[----:B--2---:R-:W-:Y:S05]  /*7b20*/  @!P0 BRA `(.L_x_148) ;  /* 0xfffffffc00f08947 */ /* 0x004fea000383ffff */
[----:B------:R-:W-:Y:S05]  /*7b30*/  BRA `(.L_x_149) ;  /* 0xffffffac00547947 */ /* 0x000fea000383ffff */
.L_x_39:
[----:B----4-:R-:W-:-:S07]  /*7b40*/  MOV R0, UR5 ;  /* 0x0000000500007c02 */ /* 0x010fce0008000f00 */
.L_x_150:
[----:B-1----:R1:W2:Y:S02]  /*7b50*/  SYNCS.PHASECHK.TRANS64.TRYWAIT P0, [R0+URZ], R3 ;  /* 0x00000003000075a7 */ /* 0x0022a400080011ff */
[----:B--2---:R-:W-:Y:S05]  /*7b60*/  @!P0 NANOSLEEP.SYNCS 0x989680 ;  /* 0x009896800000895d */ /* 0x004fea0003900000 */
[----:B------:R-:W2:Y:S02]  /*7b70*/  @!P0 SYNCS.PHASECHK.TRANS64 P0, [R0+URZ], R3 ;  /* 0x00000003000085a7 */ /* 0x000ea400080010ff */
[----:B--2---:R-:W-:Y:S05]  /*7b80*/  @!P0 BRA `(.L_x_150) ;  /* 0xfffffffc00f08947 */ /* 0x004fea000383ffff */
[----:B------:R-:W-:Y:S05]  /*7b90*/  BRA `(.L_x_151) ;  /* 0xffffffac00607947 */ /* 0x000fea000383ffff */
.L_x_40:
[----:B----4-:R-:W-:-:S07]  /*7ba0*/  MOV R0, UR5 ;  /* 0x0000000500007c02 */ /* 0x010fce0008000f00 */
.L_x_152:
[----:B-1----:R1:W2:Y:S02]  /*7bb0*/  SYNCS.PHASECHK.TRANS64.TRYWAIT P0, [R0+URZ], R3 ;  /* 0x00000003000075a7 */ /* 0x0022a400080011ff */
[----:B--2---:R-:W-:Y:S05]  /*7bc0*/  @!P0 NANOSLEEP.SYNCS 0x989680 ;  /* 0x009896800000895d */ /* 0x004fea0003900000 */
[----:B------:R-:W2:Y:S02]  /*7bd0*/  @!P0 SYNCS.PHASECHK.TRANS64 P0, [R0+URZ], R3 ;  /* 0x00000003000085a7 */ /* 0x000ea400080010ff */
[----:B--2---:R-:W-:Y:S05]  /*7be0*/  @!P0 BRA `(.L_x_152) ;  /* 0xfffffffc00f08947 */ /* 0x004fea000383ffff */
[----:B------:R-:W-:Y:S05]  /*7bf0*/  BRA `(.L_x_153) ;  /* 0xffffffac006c7947 */ /* 0x000fea000383ffff */
.L_x_41:
[----:B----4-:R-:W-:-:S07]  /*7c00*/  MOV R0, UR5 ;  /* 0x0000000500007c02 */ /* 0x010fce0008000f00 */
.L_x_154:
[----:B-1----:R1:W2:Y:S02]  /*7c10*/  SYNCS.PHASECHK.TRANS64.TRYWAIT P0, [R0+URZ], R3 ;  /* 0x00000003000075a7 */ /* 0x0022a400080011ff */
[----:B--2---:R-:W-:Y:S05]  /*7c20*/  @!P0 NANOSLEEP.SYNCS 0x989680 ;  /* 0x009896800000895d */ /* 0x004fea0003900000 */
[----:B------:R-:W2:Y:S02]  /*7c30*/  @!P0 SYNCS.PHASECHK.TRANS64 P0, [R0+URZ], R3 ;  /* 0x00000003000085a7 */ /* 0x000ea400080010ff */
[----:B--2---:R-:W-:Y:S05]  /*7c40*/  @!P0 BRA `(.L_x_154) ;  /* 0xfffffffc00f08947 */ /* 0x004fea000383ffff */
[----:B------:R-:W-:Y:S05]  /*7c50*/  BRA `(.L_x_155) ;  /* 0xffffffac00787947 */ /* 0x000fea000383ffff */
.L_x_42:
[----:B----4-:R-:W-:-:S07]  /*7c60*/  MOV R0, UR5 ;  /* 0x0000000500007c02 */ /* 0x010fce0008000f00 */
.L_x_156:
[----:B-1----:R1:W2:Y:S02]  /*7c70*/  SYNCS.PHASECHK.TRANS64.TRYWAIT P0, [R0+URZ], R3 ;  /* 0x00000003000075a7 */ /* 0x0022a400080011ff */
[----:B--2---:R-:W-:Y:S05]  /*7c80*/  @!P0 NANOSLEEP.SYNCS 0x989680 ;  /* 0x009896800000895d */ /* 0x004fea0003900000 */
[----:B------:R-:W2:Y:S02]  /*7c90*/  @!P0 SYNCS.PHASECHK.TRANS64 P0, [R0+URZ], R3 ;  /* 0x00000003000085a7 */ /* 0x000ea400080010ff */
[----:B--2---:R-:W-:Y:S05]  /*7ca0*/  @!P0 BRA `(.L_x_156) ;  /* 0xfffffffc00f08947 */ /* 0x004fea000383ffff */
[----:B------:R-:W-:Y:S05]  /*7cb0*/  BRA `(.L_x_157) ;  /* 0xffffffac00847947 */ /* 0x000fea000383ffff */
.L_x_43:
[----:B----4-:R-:W-:-:S07]  /*7cc0*/  MOV R0, UR5 ;  /* 0x0000000500007c02 */ /* 0x010fce0008000f00 */
.L_x_158:
[----:B-1----:R1:W2:Y:S02]  /*7cd0*/  SYNCS.PHASECHK.TRANS64.TRYWAIT P0, [R0+URZ], R3 ;  /* 0x00000003000075a7 */ /* 0x0022a400080011ff */
[----:B--2---:R-:W-:Y:S05]  /*7ce0*/  @!P0 NANOSLEEP.SYNCS 0x989680 ;  /* 0x009896800000895d */ /* 0x004fea0003900000 */
[----:B------:R-:W2:Y:S02]  /*7cf0*/  @!P0 SYNCS.PHASECHK.TRANS64 P0, [R0+URZ], R3 ;  /* 0x00000003000085a7 */ /* 0x000ea400080010ff */
[----:B--2---:R-:W-:Y:S05]  /*7d00*/  @!P0 BRA `(.L_x_158) ;  /* 0xfffffffc00f08947 */ /* 0x004fea000383ffff */
[----:B------:R-:W-:Y:S05]  /*7d10*/  BRA `(.L_x_159) ;  /* 0xffffffac00907947 */ /* 0x000fea000383ffff */
.L_x_44:
[----:B----4-:R-:W-:-:S07]  /*7d20*/  MOV R0, UR5 ;  /* 0x0000000500007c02 */ /* 0x010fce0008000f00 */
.L_x_160:
[----:B-1----:R1:W2:Y:S02]  /*7d30*/  SYNCS.PHASECHK.TRANS64.TRYWAIT P0, [R0+URZ], R3 ;  /* 0x00000003000075a7 */ /* 0x0022a400080011ff */
[----:B--2---:R-:W-:Y:S05]  /*7d40*/  @!P0 NANOSLEEP.SYNCS 0x989680 ;  /* 0x009896800000895d */ /* 0x004fea0003900000 */
[----:B------:R-:W2:Y:S02]  /*7d50*/  @!P0 SYNCS.PHASECHK.TRANS64 P0, [R0+URZ], R3 ;  /* 0x00000003000085a7 */ /* 0x000ea400080010ff */
[----:B--2---:R-:W-:Y:S05]  /*7d60*/  @!P0 BRA `(.L_x_160) ;  /* 0xfffffffc00f08947 */ /* 0x004fea000383ffff */
[----:B------:R-:W-:Y:S05]  /*7d70*/  BRA `(.L_x_161) ;  /* 0xffffffac009c7947 */ /* 0x000fea000383ffff */
.L_x_45:
[----:B----4-:R-:W-:-:S07]  /*7d80*/  MOV R0, UR5 ;  /* 0x0000000500007c02 */ /* 0x010fce0008000f00 */
.L_x_162:
[----:B-1----:R1:W2:Y:S02]  /*7d90*/  SYNCS.PHASECHK.TRANS64.TRYWAIT P0, [R0+URZ], R3 ;  /* 0x00000003000075a7 */ /* 0x0022a400080011ff */
[----:B--2---:R-:W-:Y:S05]  /*7da0*/  @!P0 NANOSLEEP.SYNCS 0x989680 ;  /* 0x009896800000895d */ /* 0x004fea0003900000 */
[----:B------:R-:W2:Y:S02]  /*7db0*/  @!P0 SYNCS.PHASECHK.TRANS64 P0, [R0+URZ], R3 ;  /* 0x00000003000085a7 */ /* 0x000ea400080010ff */
[----:B--2---:R-:W-:Y:S05]  /*7dc0*/  @!P0 BRA `(.L_x_162) ;  /* 0xfffffffc00f08947 */ /* 0x004fea000383ffff */
[----:B------:R-:W-:Y:S05]  /*7dd0*/  BRA `(.L_x_163) ;  /* 0xffffffac00a87947 */ /* 0x000fea000383ffff */
.L_x_46:
[----:B----4-:R-:W-:-:S07]  /*7de0*/  MOV R0, UR5 ;  /* 0x0000000500007c02 */ /* 0x010fce0008000f00 */
.L_x_164:
[----:B-1----:R1:W2:Y:S02]  /*7df0*/  SYNCS.PHASECHK.TRANS64.TRYWAIT P0, [R0+URZ], R3 ;  /* 0x00000003000075a7 */ /* 0x0022a400080011ff */
[----:B--2---:R-:W-:Y:S05]  /*7e00*/  @!P0 NANOSLEEP.SYNCS 0x989680 ;  /* 0x009896800000895d */ /* 0x004fea0003900000 */
[----:B------:R-:W2:Y:S02]  /*7e10*/  @!P0 SYNCS.PHASECHK.TRANS64 P0, [R0+URZ], R3 ;  /* 0x00000003000085a7 */ /* 0x000ea400080010ff */
[----:B--2---:R-:W-:Y:S05]  /*7e20*/  @!P0 BRA `(.L_x_164) ;  /* 0xfffffffc00f08947 */ /* 0x004fea000383ffff */
[----:B------:R-:W-:Y:S05]  /*7e30*/  BRA `(.L_x_165) ;  /* 0xffffffac00b47947 */ /* 0x000fea000383ffff */
.L_x_47:
[----:B----4-:R-:W-:-:S07]  /*7e40*/  MOV R0, UR5 ;  /* 0x0000000500007c02 */ /* 0x010fce0008000f00 */
.L_x_166:
[----:B-1----:R1:W2:Y:S02]  /*7e50*/  SYNCS.PHASECHK.TRANS64.TRYWAIT P0, [R0+URZ], R3 ;  /* 0x00000003000075a7 */ /* 0x0022a400080011ff */
[----:B--2---:R-:W-:Y:S05]  /*7e60*/  @!P0 NANOSLEEP.SYNCS 0x989680 ;  /* 0x009896800000895d */ /* 0x004fea0003900000 */
[----:B------:R-:W2:Y:S02]  /*7e70*/  @!P0 SYNCS.PHASECHK.TRANS64 P0, [R0+URZ], R3 ;  /* 0x00000003000085a7 */ /* 0x000ea400080010ff */
[----:B--2---:R-:W-:Y:S05]  /*7e80*/  @!P0 BRA `(.L_x_166) ;  /* 0xfffffffc00f08947 */ /* 0x004fea000383ffff */
[----:B------:R-:W-:Y:S05]  /*7e90*/  BRA `(.L_x_167) ;  /* 0xffffffac00c07947 */ /* 0x000fea000383ffff */
.L_x_48:
[----:B----4-:R-:W-:-:S07]  /*7ea0*/  MOV R0, UR5 ;  /* 0x0000000500007c02 */ /* 0x010fce0008000f00 */
.L_x_168:
[----:B-1----:R1:W2:Y:S02]  /*7eb0*/  SYNCS.PHASECHK.TRANS64.TRYWAIT P0, [R0+URZ], R3 ;  /* 0x00000003000075a7 */ /* 0x0022a400080011ff */
[----:B--2---:R-:W-:Y:S05]  /*7ec0*/  @!P0 NANOSLEEP.SYNCS 0x989680 ;  /* 0x009896800000895d */ /* 0x004fea0003900000 */
[----:B------:R-:W2:Y:S02]  /*7ed0*/  @!P0 SYNCS.PHASECHK.TRANS64 P0, [R0+URZ], R3 ;  /* 0x00000003000085a7 */ /* 0x000ea400080010ff */
[----:B--2---:R-:W-:Y:S05]  /*7ee0*/  @!P0 BRA `(.L_x_168) ;  /* 0xfffffffc00f08947 */ /* 0x004fea000383ffff */
[----:B------:R-:W-:Y:S05]  /*7ef0*/  BRA `(.L_x_169) ;  /* 0xffffffac00cc7947 */ /* 0x000fea000383ffff */
.L_x_49:
[----:B----4-:R-:W-:-:S07]  /*7f00*/  MOV R0, UR5 ;  /* 0x0000000500007c02 */ /* 0x010fce0008000f00 */
.L_x_170:
[----:B-1----:R1:W2:Y:S02]  /*7f10*/  SYNCS.PHASECHK.TRANS64.TRYWAIT P0, [R0+URZ], R3 ;  /* 0x00000003000075a7 */ /* 0x0022a400080011ff */
[----:B--2---:R-:W-:Y:S05]  /*7f20*/  @!P0 NANOSLEEP.SYNCS 0x989680 ;  /* 0x009896800000895d */ /* 0x004fea0003900000 */
[----:B------:R-:W2:Y:S02]  /*7f30*/  @!P0 SYNCS.PHASECHK.TRANS64 P0, [R0+URZ], R3 ;  /* 0x00000003000085a7 */ /* 0x000ea400080010ff */
[----:B--2---:R-:W-:Y:S05]  /*7f40*/  @!P0 BRA `(.L_x_170) ;  /* 0xfffffffc00f08947 */ /* 0x004fea000383ffff */
[----:B------:R-:W-:Y:S05]  /*7f50*/  BRA `(.L_x_171) ;  /* 0xffffffac00d87947 */ /* 0x000fea000383ffff */
.L_x_50:
[----:B----4-:R-:W-:-:S07]  /*7f60*/  MOV R0, UR5 ;  /* 0x0000000500007c02 */ /* 0x010fce0008000f00 */
.L_x_172:
[----:B-1----:R1:W2:Y:S02]  /*7f70*/  SYNCS.PHASECHK.TRANS64.TRYWAIT P0, [R0+URZ], R3 ;  /* 0x00000003000075a7 */ /* 0x0022a400080011ff */
[----:B--2---:R-:W-:Y:S05]  /*7f80*/  @!P0 NANOSLEEP.SYNCS 0x989680 ;  /* 0x009896800000895d */ /* 0x004fea0003900000 */
[----:B------:R-:W2:Y:S02]  /*7f90*/  @!P0 SYNCS.PHASECHK.TRANS64 P0, [R0+URZ], R3 ;  /* 0x00000003000085a7 */ /* 0x000ea400080010ff */
[----:B--2---:R-:W-:Y:S05]  /*7fa0*/  @!P0 BRA `(.L_x_172) ;  /* 0xfffffffc00f08947 */ /* 0x004fea000383ffff */
[----:B------:R-:W-:Y:S05]  /*7fb0*/  BRA `(.L_x_173) ;  /* 0xffffffac00e47947 */ /* 0x000fea000383ffff */
.L_x_51:
[----:B----4-:R-:W-:-:S07]  /*7fc0*/  MOV R0, UR5 ;  /* 0x0000000500007c02 */ /* 0x010fce0008000f00 */
.L_x_174:
[----:B-1----:R1:W2:Y:S02]  /*7fd0*/  SYNCS.PHASECHK.TRANS64.TRYWAIT P0, [R0+URZ], R3 ;  /* 0x00000003000075a7 */ /* 0x0022a400080011ff */
[----:B--2---:R-:W-:Y:S05]  /*7fe0*/  @!P0 NANOSLEEP.SYNCS 0x989680 ;  /* 0x009896800000895d */ /* 0x004fea0003900000 */
[----:B------:R-:W2:Y:S02]  /*7ff0*/  @!P0 SYNCS.PHASECHK.TRANS64 P0, [R0+URZ], R3 ;  /* 0x00000003000085a7 */ /* 0x000ea400080010ff */
[----:B--2---:R-:W-:Y:S05]  /*8000*/  @!P0 BRA `(.L_x_174) ;  /* 0xfffffffc00f08947 */ /* 0x004fea000383ffff */
[----:B------:R-:W-:Y:S05]  /*8010*/  BRA `(.L_x_175) ;  /* 0xffffffac00f07947 */ /* 0x000fea000383ffff */
.L_x_52:
[----:B----4-:R-:W-:-:S07]  /*8020*/  MOV R0, UR5 ;  /* 0x0000000500007c02 */ /* 0x010fce0008000f00 */
.L_x_176:
[----:B-1----:R1:W2:Y:S02]  /*8030*/  SYNCS.PHASECHK.TRANS64.TRYWAIT P0, [R0+URZ], R3 ;  /* 0x00000003000075a7 */ /* 0x0022a400080011ff */
[----:B--2---:R-:W-:Y:S05]  /*8040*/  @!P0 NANOSLEEP.SYNCS 0x989680 ;  /* 0x009896800000895d */ /* 0x004fea0003900000 */
[----:B------:R-:W2:Y:S02]  /*8050*/  @!P0 SYNCS.PHASECHK.TRANS64 P0, [R0+URZ], R3 ;  /* 0x00000003000085a7 */ /* 0x000ea400080010ff */
[----:B--2---:R-:W-:Y:S05]  /*8060*/  @!P0 BRA `(.L_x_176) ;  /* 0xfffffffc00f08947 */ /* 0x004fea000383ffff */
[----:B------:R-:W-:Y:S05]  /*8070*/  BRA `(.L_x_177) ;  /* 0xffffffac00fc7947 */ /* 0x000fea000383ffff */
.L_x_53:
[----:B----4-:R-:W-:-:S07]  /*8080*/  MOV R0, UR5 ;  /* 0x0000000500007c02 */ /* 0x010fce0008000f00 */
.L_x_178:
[----:B-1----:R1:W2:Y:S02]  /*8090*/  SYNCS.PHASECHK.TRANS64.TRYWAIT P0, [R0+URZ], R3 ;  /* 0x00000003000075a7 */ /* 0x0022a400080011ff */
[----:B--2---:R-:W-:Y:S05]  /*80a0*/  @!P0 NANOSLEEP.SYNCS 0x989680 ;  /* 0x009896800000895d */ /* 0x004fea0003900000 */
[----:B------:R-:W2:Y:S02]  /*80b0*/  @!P0 SYNCS.PHASECHK.TRANS64 P0, [R0+URZ], R3 ;  /* 0x00000003000085a7 */ /* 0x000ea400080010ff */
[----:B--2---:R-:W-:Y:S05]  /*80c0*/  @!P0 BRA `(.L_x_178) ;  /* 0xfffffffc00f08947 */ /* 0x004fea000383ffff */
[----:B------:R-:W-:Y:S05]  /*80d0*/  BRA `(.L_x_179) ;  /* 0xffffffb000087947 */ /* 0x000fea000383ffff */
.L_x_54:
[----:B----4-:R-:W-:-:S07]  /*80e0*/  MOV R0, UR5 ;  /* 0x0000000500007c02 */ /* 0x010fce0008000f00 */
.L_x_180:
[----:B-1----:R1:W2:Y:S02]  /*80f0*/  SYNCS.PHASECHK.TRANS64.TRYWAIT P0, [R0+URZ], R3 ;  /* 0x00000003000075a7 */ /* 0x0022a400080011ff */
[----:B--2---:R-:W-:Y:S05]  /*8100*/  @!P0 NANOSLEEP.SYNCS 0x989680 ;  /* 0x009896800000895d */ /* 0x004fea0003900000 */
[----:B------:R-:W2:Y:S02]  /*8110*/  @!P0 SYNCS.PHASECHK.TRANS64 P0, [R0+URZ], R3 ;  /* 0x00000003000085a7 */ /* 0x000ea400080010ff */
[----:B--2---:R-:W-:Y:S05]  /*8120*/  @!P0 BRA `(.L_x_180) ;  /* 0xfffffffc00f08947 */ /* 0x004fea000383ffff */
[----:B------:R-:W-:Y:S05]  /*8130*/  BRA `(.L_x_181) ;  /* 0xffffffb000147947 */ /* 0x000fea000383ffff */
.L_x_55:
[----:B----4-:R-:W-:-:S07]  /*8140*/  MOV R0, UR5 ;  /* 0x0000000500007c02 */ /* 0x010fce0008000f00 */
.L_x_182:
[----:B-1----:R1:W2:Y:S02]  /*8150*/  SYNCS.PHASECHK.TRANS64.TRYWAIT P0, [R0+URZ], R3 ;  /* 0x00000003000075a7 */ /* 0x0022a400080011ff */
[----:B--2---:R-:W-:Y:S05]  /*8160*/  @!P0 NANOSLEEP.SYNCS 0x989680 ;  /* 0x009896800000895d */ /* 0x004fea0003900000 */
[----:B------:R-:W2:Y:S02]  /*8170*/  @!P0 SYNCS.PHASECHK.TRANS64 P0, [R0+URZ], R3 ;  /* 0x00000003000085a7 */ /* 0x000ea400080010ff */
[----:B--2---:R-:W-:Y:S05]  /*8180*/  @!P0 BRA `(.L_x_182) ;  /* 0xfffffffc00f08947 */ /* 0x004fea000383ffff */
[----:B------:R-:W-:Y:S05]  /*8190*/  BRA `(.L_x_183) ;  /* 0xffffffb000207947 */ /* 0x000fea000383ffff */
.L_x_56:
[----:B----4-:R-:W-:-:S07]  /*81a0*/  MOV R0, UR5 ;  /* 0x0000000500007c02 */ /* 0x010fce0008000f00 */
.L_x_184:
[----:B-1----:R1:W2:Y:S02]  /*81b0*/  SYNCS.PHASECHK.TRANS64.TRYWAIT P0, [R0+URZ], R3 ;  /* 0x00000003000075a7 */ /* 0x0022a400080011ff */
[----:B--2---:R-:W-:Y:S05]  /*81c0*/  @!P0 NANOSLEEP.SYNCS 0x989680 ;  /* 0x009896800000895d */ /* 0x004fea0003900000 */
[----:B------:R-:W2:Y:S02]  /*81d0*/  @!P0 SYNCS.PHASECHK.TRANS64 P0, [R0+URZ], R3 ;  /* 0x00000003000085a7 */ /* 0x000ea400080010ff */
[----:B--2---:R-:W-:Y:S05]  /*81e0*/  @!P0 BRA `(.L_x_184) ;  /* 0xfffffffc00f08947 */ /* 0x004fea000383ffff */
[----:B------:R-:W-:Y:S05]  /*81f0*/  BRA `(.L_x_185) ;  /* 0xffffffb0002c7947 */ /* 0x000fea000383ffff */
.L_x_57:
[----:B----4-:R-:W-:-:S07]  /*8200*/  MOV R0, UR5 ;  /* 0x0000000500007c02 */ /* 0x010fce0008000f00 */
.L_x_186:
[----:B-1----:R1:W2:Y:S02]  /*8210*/  SYNCS.PHASECHK.TRANS64.TRYWAIT P0, [R0+URZ], R3 ;  /* 0x00000003000075a7 */ /* 0x0022a400080011ff */
[----:B--2---:R-:W-:Y:S05]  /*8220*/  @!P0 NANOSLEEP.SYNCS 0x989680 ;  /* 0x009896800000895d */ /* 0x004fea0003900000 */
[----:B------:R-:W2:Y:S02]  /*8230*/  @!P0 SYNCS.PHASECHK.TRANS64 P0, [R0+URZ], R3 ;  /* 0x00000003000085a7 */ /* 0x000ea400080010ff */
[----:B--2---:R-:W-:Y:S05]  /*8240*/  @!P0 BRA `(.L_x_186) ;  /* 0xfffffffc00f08947 */ /* 0x004fea000383ffff */
[----:B------:R-:W-:Y:S05]  /*8250*/  BRA `(.L_x_187) ;  /* 0xffffffb000387947 */ /* 0x000fea000383ffff */
.L_x_58:
[----:B----4-:R-:W-:-:S07]  /*8260*/  MOV R0, UR5 ;  /* 0x0000000500007c02 */ /* 0x010fce0008000f00 */
.L_x_188:
[----:B-1----:R1:W2:Y:S02]  /*8270*/  SYNCS.PHASECHK.TRANS64.TRYWAIT P0, [R0+URZ], R3 ;  /* 0x00000003000075a7 */ /* 0x0022a400080011ff */
[----:B--2---:R-:W-:Y:S05]  /*8280*/  @!P0 NANOSLEEP.SYNCS 0x989680 ;  /* 0x009896800000895d */ /* 0x004fea0003900000 */
[----:B------:R-:W2:Y:S02]  /*8290*/  @!P0 SYNCS.PHASECHK.TRANS64 P0, [R0+URZ], R3 ;  /* 0x00000003000085a7 */ /* 0x000ea400080010ff */
[----:B--2---:R-:W-:Y:S05]  /*82a0*/  @!P0 BRA `(.L_x_188) ;  /* 0xfffffffc00f08947 */ /* 0x004fea000383ffff */
[----:B------:R-:W-:Y:S05]  /*82b0*/  BRA `(.L_x_189) ;  /* 0xffffffb000447947 */ /* 0x000fea000383ffff */
.L_x_59:
[----:B----4-:R-:W-:-:S07]  /*82c0*/  MOV R0, UR5 ;  /* 0x0000000500007c02 */ /* 0x010fce0008000f00 */
.L_x_190:
[----:B-1----:R1:W2:Y:S02]  /*82d0*/  SYNCS.PHASECHK.TRANS64.TRYWAIT P0, [R0+URZ], R3 ;  /* 0x00000003000075a7 */ /* 0x0022a400080011ff */
[----:B--2---:R-:W-:Y:S05]  /*82e0*/  @!P0 NANOSLEEP.SYNCS 0x989680 ;  /* 0x009896800000895d */ /* 0x004fea0003900000 */
[----:B------:R-:W2:Y:S02]  /*82f0*/  @!P0 SYNCS.PHASECHK.TRANS64 P0, [R0+URZ], R3 ;  /* 0x00000003000085a7 */ /* 0x000ea400080010ff */
[----:B--2---:R-:W-:Y:S05]  /*8300*/  @!P0 BRA `(.L_x_190) ;  /* 0xfffffffc00f08947 */ /* 0x004fea000383ffff */
[----:B------:R-:W-:Y:S05]  /*8310*/  BRA `(.L_x_191) ;  /* 0xffffffb000507947 */ /* 0x000fea000383ffff */
.L_x_60:
[----:B----4-:R-:W-:-:S07]  /*8320*/  MOV R0, UR5 ;  /* 0x0000000500007c02 */ /* 0x010fce0008000f00 */
.L_x_192:
[----:B-1----:R1:W2:Y:S02]  /*8330*/  SYNCS.PHASECHK.TRANS64.TRYWAIT P0, [R0+URZ], R3 ;  /* 0x00000003000075a7 */ /* 0x0022a400080011ff */
[----:B--2---:R-:W-:Y:S05]  /*8340*/  @!P0 NANOSLEEP.SYNCS 0x989680 ;  /* 0x009896800000895d */ /* 0x004fea0003900000 */
[----:B------:R-:W2:Y:S02]  /*8350*/  @!P0 SYNCS.PHASECHK.TRANS64 P0, [R0+URZ], R3 ;  /* 0x00000003000085a7 */ /* 0x000ea400080010ff */
[----:B--2---:R-:W-:Y:S05]  /*8360*/  @!P0 BRA `(.L_x_192) ;  /* 0xfffffffc00f08947 */ /* 0x004fea000383ffff */
[----:B------:R-:W-:Y:S05]  /*8370*/  BRA `(.L_x_193) ;  /* 0xffffffb0005c7947 */ /* 0x000fea000383ffff */
.L_x_61:
[----:B----4-:R-:W-:-:S07]  /*8380*/  MOV R0, UR5 ;  /* 0x0000000500007c02 */ /* 0x010fce0008000f00 */
.L_x_194:
[----:B-1----:R1:W2:Y:S02]  /*8390*/  SYNCS.PHASECHK.TRANS64.TRYWAIT P0, [R0+URZ], R3 ;  /* 0x00000003000075a7 */ /* 0x0022a400080011ff */
[----:B--2---:R-:W-:Y:S05]  /*83a0*/  @!P0 NANOSLEEP.SYNCS 0x989680 ;  /* 0x009896800000895d */ /* 0x004fea0003900000 */
[----:B------:R-:W2:Y:S02]  /*83b0*/  @!P0 SYNCS.PHASECHK.TRANS64 P0, [R0+URZ], R3 ;  /* 0x00000003000085a7 */ /* 0x000ea400080010ff */
[----:B--2---:R-:W-:Y:S05]  /*83c0*/  @!P0 BRA `(.L_x_194) ;  /* 0xfffffffc00f08947 */ /* 0x004fea000383ffff */
[----:B------:R-:W-:Y:S05]  /*83d0*/  BRA `(.L_x_195) ;  /* 0xffffffb000687947 */ /* 0x000fea000383ffff */
.L_x_62:
[----:B----4-:R-:W-:-:S07]  /*83e0*/  MOV R0, UR5 ;  /* 0x0000000500007c02 */ /* 0x010fce0008000f00 */
.L_x_196:
[----:B-1----:R1:W2:Y:S02]  /*83f0*/  SYNCS.PHASECHK.TRANS64.TRYWAIT P0, [R0+URZ], R3 ;  /* 0x00000003000075a7 */ /* 0x0022a400080011ff */
[----:B--2---:R-:W-:Y:S05]  /*8400*/  @!P0 NANOSLEEP.SYNCS 0x989680 ;  /* 0x009896800000895d */ /* 0x004fea0003900000 */
[----:B------:R-:W2:Y:S02]  /*8410*/  @!P0 SYNCS.PHASECHK.TRANS64 P0, [R0+URZ], R3 ;  /* 0x00000003000085a7 */ /* 0x000ea400080010ff */
[----:B--2---:R-:W-:Y:S05]  /*8420*/  @!P0 BRA `(.L_x_196) ;  /* 0xfffffffc00f08947 */ /* 0x004fea000383ffff */
[----:B------:R-:W-:Y:S05]  /*8430*/  BRA `(.L_x_197) ;  /* 0xffffffb000747947 */ /* 0x000fea000383ffff */
.L_x_63:
[----:B----4-:R-:W-:-:S07]  /*8440*/  MOV R0, UR5 ;  /* 0x0000000500007c02 */ /* 0x010fce0008000f00 */
.L_x_198:
[----:B-1----:R1:W2:Y:S02]  /*8450*/  SYNCS.PHASECHK.TRANS64.TRYWAIT P0, [R0+URZ], R3 ;  /* 0x00000003000075a7 */ /* 0x0022a400080011ff */
[----:B--2---:R-:W-:Y:S05]  /*8460*/  @!P0 NANOSLEEP.SYNCS 0x989680 ;  /* 0x009896800000895d */ /* 0x004fea0003900000 */
[----:B------:R-:W2:Y:S02]  /*8470*/  @!P0 SYNCS.PHASECHK.TRANS64 P0, [R0+URZ], R3 ;  /* 0x00000003000085a7 */ /* 0x000ea400080010ff */
[----:B--2---:R-:W-:Y:S05]  /*8480*/  @!P0 BRA `(.L_x_198) ;  /* 0xfffffffc00f08947 */ /* 0x004fea000383ffff */
[----:B------:R-:W-:Y:S05]  /*8490*/  BRA `(.L_x_199) ;  /* 0xffffffb000807947 */ /* 0x000fea000383ffff */
.L_x_64:
[----:B----4-:R-:W-:-:S07]  /*84a0*/  MOV R0, UR5 ;  /* 0x0000000500007c02 */ /* 0x010fce0008000f00 */
.L_x_200:
[----:B-1----:R1:W2:Y:S02]  /*84b0*/  SYNCS.PHASECHK.TRANS64.TRYWAIT P0, [R0+URZ], R3 ;  /* 0x00000003000075a7 */ /* 0x0022a400080011ff */
[----:B--2---:R-:W-:Y:S05]  /*84c0*/  @!P0 NANOSLEEP.SYNCS 0x989680 ;  /* 0x009896800000895d */ /* 0x004fea0003900000 */
[----:B------:R-:W2:Y:S02]  /*84d0*/  @!P0 SYNCS.PHASECHK.TRANS64 P0, [R0+URZ], R3 ;  /* 0x00000003000085a7 */ /* 0x000ea400080010ff */
[----:B--2---:R-:W-:Y:S05]  /*84e0*/  @!P0 BRA `(.L_x_200) ;  /* 0xfffffffc00f08947 */ /* 0x004fea000383ffff */
[----:B------:R-:W-:Y:S05]  /*84f0*/  BRA `(.L_x_201) ;  /* 0xffffffb0008c7947 */ /* 0x000fea000383ffff */
.L_x_65:
[----:B----4-:R-:W-:-:S07]  /*8500*/  MOV R0, UR5 ;  /* 0x0000000500007c02 */ /* 0x010fce0008000f00 */
.L_x_202:
[----:B-1----:R1:W2:Y:S02]  /*8510*/  SYNCS.PHASECHK.TRANS64.TRYWAIT P0, [R0+URZ], R3 ;  /* 0x00000003000075a7 */ /* 0x0022a400080011ff */
[----:B--2---:R-:W-:Y:S05]  /*8520*/  @!P0 NANOSLEEP.SYNCS 0x989680 ;  /* 0x009896800000895d */ /* 0x004fea0003900000 */
[----:B------:R-:W2:Y:S02]  /*8530*/  @!P0 SYNCS.PHASECHK.TRANS64 P0, [R0+URZ], R3 ;  /* 0x00000003000085a7 */ /* 0x000ea400080010ff */
[----:B--2---:R-:W-:Y:S05]  /*8540*/  @!P0 BRA `(.L_x_202) ;  /* 0xfffffffc00f08947 */ /* 0x004fea000383ffff */
[----:B------:R-:W-:Y:S05]  /*8550*/  BRA `(.L_x_203) ;  /* 0xffffffb000987947 */ /* 0x000fea000383ffff */
.L_x_66:
[----:B----4-:R-:W-:-:S07]  /*8560*/  MOV R0, UR5 ;  /* 0x0000000500007c02 */ /* 0x010fce0008000f00 */
.L_x_204:
[----:B-1----:R1:W2:Y:S02]  /*8570*/  SYNCS.PHASECHK.TRANS64.TRYWAIT P0, [R0+URZ], R3 ;  /* 0x00000003000075a7 */ /* 0x0022a400080011ff */
[----:B--2---:R-:W-:Y:S05]  /*8580*/  @!P0 NANOSLEEP.SYNCS 0x989680 ;  /* 0x009896800000895d */ /* 0x004fea0003900000 */
[----:B------:R-:W2:Y:S02]  /*8590*/  @!P0 SYNCS.PHASECHK.TRANS64 P0, [R0+URZ], R3 ;  /* 0x00000003000085a7 */ /* 0x000ea400080010ff */
[----:B--2---:R-:W-:Y:S05]  /*85a0*/  @!P0 BRA `(.L_x_204) ;  /* 0xfffffffc00f08947 */ /* 0x004fea000383ffff */
[----:B------:R-:W-:Y:S05]  /*85b0*/  BRA `(.L_x_205) ;  /* 0xffffffb000a47947 */ /* 0x000fea000383ffff */
.L_x_67:
[----:B----4-:R-:W-:-:S07]  /*85c0*/  MOV R0, UR5 ;  /* 0x0000000500007c02 */ /* 0x010fce0008000f00 */
.L_x_206:
[----:B-1----:R1:W2:Y:S02]  /*85d0*/  SYNCS.PHASECHK.TRANS64.TRYWAIT P0, [R0+URZ], R3 ;  /* 0x00000003000075a7 */ /* 0x0022a400080011ff */
[----:B--2---:R-:W-:Y:S05]  /*85e0*/  @!P0 NANOSLEEP.SYNCS 0x989680 ;  /* 0x009896800000895d */ /* 0x004fea0003900000 */
[----:B------:R-:W2:Y:S02]  /*85f0*/  @!P0 SYNCS.PHASECHK.TRANS64 P0, [R0+URZ], R3 ;  /* 0x00000003000085a7 */ /* 0x000ea400080010ff */
[----:B--2---:R-:W-:Y:S05]  /*8600*/  @!P0 BRA `(.L_x_206) ;  /* 0xfffffffc00f08947 */ /* 0x004fea000383ffff */
[----:B------:R-:W-:Y:S05]  /*8610*/  BRA `(.L_x_207) ;  /* 0xffffffb000b07947 */ /* 0x000fea000383ffff */
.L_x_68:
[----:B----4-:R-:W-:-:S07]  /*8620*/  MOV R0, UR5 ;  /* 0x0000000500007c02 */ /* 0x010fce0008000f00 */
.L_x_208:
[----:B-1----:R1:W2:Y:S02]  /*8630*/  SYNCS.PHASECHK.TRANS64.TRYWAIT P0, [R0+URZ], R3 ;  /* 0x00000003000075a7 */ /* 0x0022a400080011ff */
[----:B--2---:R-:W-:Y:S05]  /*8640*/  @!P0 NANOSLEEP.SYNCS 0x989680 ;  /* 0x009896800000895d */ /* 0x004fea0003900000 */
[----:B------:R-:W2:Y:S02]  /*8650*/  @!P0 SYNCS.PHASECHK.TRANS64 P0, [R0+URZ], R3 ;  /* 0x00000003000085a7 */ /* 0x000ea400080010ff */
[----:B--2---:R-:W-:Y:S05]  /*8660*/  @!P0 BRA `(.L_x_208) ;  /* 0xfffffffc00f08947 */ /* 0x004fea000383ffff */
[----:B------:R-:W-:Y:S05]  /*8670*/  BRA `(.L_x_209) ;  /* 0xffffffb000bc7947 */ /* 0x000fea000383ffff */
.L_x_69:
[----:B----4-:R-:W-:-:S07]  /*8680*/  MOV R0, UR5 ;  /* 0x0000000500007c02 */ /* 0x010fce0008000f00 */
.L_x_210:
[----:B-1----:R1:W2:Y:S02]  /*8690*/  SYNCS.PHASECHK.TRANS64.TRYWAIT P0, [R0+URZ], R3 ;  /* 0x00000003000075a7 */ /* 0x0022a400080011ff */
[----:B--2---:R-:W-:Y:S05]  /*86a0*/  @!P0 NANOSLEEP.SYNCS 0x989680 ;  /* 0x009896800000895d */ /* 0x004fea0003900000 */
[----:B------:R-:W2:Y:S02]  /*86b0*/  @!P0 SYNCS.PHASECHK.TRANS64 P0, [R0+URZ], R3 ;  /* 0x00000003000085a7 */ /* 0x000ea400080010ff */
[----:B--2---:R-:W-:Y:S05]  /*86c0*/  @!P0 BRA `(.L_x_210) ;  /* 0xfffffffc00f08947 */ /* 0x004fea000383ffff */
[----:B------:R-:W-:Y:S05]  /*86d0*/  BRA `(.L_x_211) ;  /* 0xffffffb000c87947 */ /* 0x000fea000383ffff */
.L_x_70:
[----:B----4-:R-:W-:-:S07]  /*86e0*/  MOV R0, UR5 ;  /* 0x0000000500007c02 */ /* 0x010fce0008000f00 */
.L_x_212:
[----:B-1----:R1:W2:Y:S02]  /*86f0*/  SYNCS.PHASECHK.TRANS64.TRYWAIT P0, [R0+URZ], R3 ;  /* 0x00000003000075a7 */ /* 0x0022a400080011ff */
[----:B--2---:R-:W-:Y:S05]  /*8700*/  @!P0 NANOSLEEP.SYNCS 0x989680 ;  /* 0x009896800000895d */ /* 0x004fea0003900000 */
[----:B------:R-:W2:Y:S02]  /*8710*/  @!P0 SYNCS.PHASECHK.TRANS64 P0, [R0+URZ], R3 ;  /* 0x00000003000085a7 */ /* 0x000ea400080010ff */
[----:B--2---:R-:W-:Y:S05]  /*8720*/  @!P0 BRA `(.L_x_212) ;  /* 0xfffffffc00f08947 */ /* 0x004fea000383ffff */
[----:B------:R-:W-:Y:S05]  /*8730*/  BRA `(.L_x_213) ;  /* 0xffffffb000d47947 */ /* 0x000fea000383ffff */
.L_x_71:
[----:B----4-:R-:W-:-:S07]  /*8740*/  MOV R0, UR5 ;  /* 0x0000000500007c02 */ /* 0x010fce0008000f00 */
.L_x_214:
[----:B-1----:R1:W2:Y:S02]  /*8750*/  SYNCS.PHASECHK.TRANS64.TRYWAIT P0, [R0+URZ], R3 ;  /* 0x00000003000075a7 */ /* 0x0022a400080011ff */
[----:B--2---:R-:W-:Y:S05]  /*8760*/  @!P0 NANOSLEEP.SYNCS 0x989680 ;  /* 0x009896800000895d */ /* 0x004fea0003900000 */
[----:B------:R-:W2:Y:S02]  /*8770*/  @!P0 SYNCS.PHASECHK.TRANS64 P0, [R0+URZ], R3 ;  /* 0x00000003000085a7 */ /* 0x000ea400080010ff */
[----:B--2---:R-:W-:Y:S05]  /*8780*/  @!P0 BRA `(.L_x_214) ;  /* 0xfffffffc00f08947 */ /* 0x004fea000383ffff */
[----:B------:R-:W-:Y:S05]  /*8790*/  BRA `(.L_x_215) ;  /* 0xffffffb000e07947 */ /* 0x000fea000383ffff */
.L_x_72:
[----:B----4-:R-:W-:-:S07]  /*87a0*/  MOV R0, UR5 ;  /* 0x0000000500007c02 */ /* 0x010fce0008000f00 */
.L_x_216:
[----:B-1----:R1:W2:Y:S02]  /*87b0*/  SYNCS.PHASECHK.TRANS64.TRYWAIT P0, [R0+URZ], R3 ;  /* 0x00000003000075a7 */ /* 0x0022a400080011ff */
[----:B--2---:R-:W-:Y:S05]  /*87c0*/  @!P0 NANOSLEEP.SYNCS 0x989680 ;  /* 0x009896800000895d */ /* 0x004fea0003900000 */
[----:B------:R-:W2:Y:S02]  /*87d0*/  @!P0 SYNCS.PHASECHK.TRANS64 P0, [R0+URZ], R3 ;  /* 0x00000003000085a7 */ /* 0x000ea400080010ff */
[----:B--2---:R-:W-:Y:S05]  /*87e0*/  @!P0 BRA `(.L_x_216) ;  /* 0xfffffffc00f08947 */ /* 0x004fea000383ffff */
[----:B------:R-:W-:Y:S05]  /*87f0*/  BRA `(.L_x_217) ;  /* 0xffffffb000ec7947 */ /* 0x000fea000383ffff */
.L_x_73:
[----:B----4-:R-:W-:-:S07]  /*8800*/  MOV R0, UR5 ;  /* 0x0000000500007c02 */ /* 0x010fce0008000f00 */
.L_x_218:
[----:B-1----:R1:W2:Y:S02]  /*8810*/  SYNCS.PHASECHK.TRANS64.TRYWAIT P0, [R0+URZ], R3 ;  /* 0x00000003000075a7 */ /* 0x0022a400080011ff */
[----:B--2---:R-:W-:Y:S05]  /*8820*/  @!P0 NANOSLEEP.SYNCS 0x989680 ;  /* 0x009896800000895d */ /* 0x004fea0003900000 */
[----:B------:R-:W2:Y:S02]  /*8830*/  @!P0 SYNCS.PHASECHK.TRANS64 P0, [R0+URZ], R3 ;  /* 0x00000003000085a7 */ /* 0x000ea400080010ff */
[----:B--2---:R-:W-:Y:S05]  /*8840*/  @!P0 BRA `(.L_x_218) ;  /* 0xfffffffc00f08947 */ /* 0x004fea000383ffff */
[----:B------:R-:W-:Y:S05]  /*8850*/  BRA `(.L_x_219) ;  /* 0xffffffb000f87947 */ /* 0x000fea000383ffff */
.L_x_74:
[----:B----4-:R-:W-:-:S07]  /*8860*/  MOV R0, UR5 ;  /* 0x0000000500007c02 */ /* 0x010fce0008000f00 */
.L_x_220:
[----:B-1----:R1:W2:Y:S02]  /*8870*/  SYNCS.PHASECHK.TRANS64.TRYWAIT P0, [R0+URZ], R3 ;  /* 0x00000003000075a7 */ /* 0x0022a400080011ff */
[----:B--2---:R-:W-:Y:S05]  /*8880*/  @!P0 NANOSLEEP.SYNCS 0x989680 ;  /* 0x009896800000895d */ /* 0x004fea0003900000 */
[----:B------:R-:W2:Y:S02]  /*8890*/  @!P0 SYNCS.PHASECHK.TRANS64 P0, [R0+URZ], R3 ;  /* 0x00000003000085a7 */ /* 0x000ea400080010ff */
[----:B--2---:R-:W-:Y:S05]  /*88a0*/  @!P0 BRA `(.L_x_220) ;  /* 0xfffffffc00f08947 */ /* 0x004fea000383ffff */
[----:B------:R-:W-:Y:S05]  /*88b0*/  BRA `(.L_x_221) ;  /* 0xffffffb400047947 */ /* 0x000fea000383ffff */
.L_x_75:
[----:B----4-:R-:W-:-:S07]  /*88c0*/  MOV R0, UR5 ;  /* 0x0000000500007c02 */ /* 0x010fce0008000f00 */
.L_x_222:
[----:B-1----:R1:W2:Y:S02]  /*88d0*/  SYNCS.PHASECHK.TRANS64.TRYWAIT P0, [R0+URZ], R3 ;  /* 0x00000003000075a7 */ /* 0x0022a400080011ff */
[----:B--2---:R-:W-:Y:S05]  /*88e0*/  @!P0 NANOSLEEP.SYNCS 0x989680 ;  /* 0x009896800000895d */ /* 0x004fea0003900000 */
[----:B------:R-:W2:Y:S02]  /*88f0*/  @!P0 SYNCS.PHASECHK.TRANS64 P0, [R0+URZ], R3 ;  /* 0x00000003000085a7 */ /* 0x000ea400080010ff */
[----:B--2---:R-:W-:Y:S05]  /*8900*/  @!P0 BRA `(.L_x_222) ;  /* 0xfffffffc00f08947 */ /* 0x004fea000383ffff */
[----:B------:R-:W-:Y:S05]  /*8910*/  BRA `(.L_x_223) ;  /* 0xffffffb400107947 */ /* 0x000fea000383ffff */
.L_x_76:
[----:B----4-:R-:W-:-:S07]  /*8920*/  MOV R0, UR5 ;  /* 0x0000000500007c02 */ /* 0x010fce0008000f00 */
.L_x_224:
[----:B-1----:R1:W2:Y:S02]  /*8930*/  SYNCS.PHASECHK.TRANS64.TRYWAIT P0, [R0+URZ], R3 ;  /* 0x00000003000075a7 */ /* 0x0022a400080011ff */
[----:B--2---:R-:W-:Y:S05]  /*8940*/  @!P0 NANOSLEEP.SYNCS 0x989680 ;  /* 0x009896800000895d */ /* 0x004fea0003900000 */
[----:B------:R-:W2:Y:S02]  /*8950*/  @!P0 SYNCS.PHASECHK.TRANS64 P0, [R0+URZ], R3 ;  /* 0x00000003000085a7 */ /* 0x000ea400080010ff */
[----:B--2---:R-:W-:Y:S05]  /*8960*/  @!P0 BRA `(.L_x_224) ;  /* 0xfffffffc00f08947 */ /* 0x004fea000383ffff */
[----:B------:R-:W-:Y:S05]  /*8970*/  BRA `(.L_x_225) ;  /* 0xffffffb4001c7947 */ /* 0x000fea000383ffff */
.L_x_77:
[----:B----4-:R-:W-:-:S07]  /*8980*/  MOV R0, UR5 ;  /* 0x0000000500007c02 */ /* 0x010fce0008000f00 */
.L_x_226:
[----:B-1----:R1:W2:Y:S02]  /*8990*/  SYNCS.PHASECHK.TRANS64.TRYWAIT P0, [R0+URZ], R3 ;  /* 0x00000003000075a7 */ /* 0x0022a400080011ff */
[----:B--2---:R-:W-:Y:S05]  /*89a0*/  @!P0 NANOSLEEP.SYNCS 0x989680 ;  /* 0x009896800000895d */ /* 0x004fea0003900000 */
[----:B------:R-:W2:Y:S02]  /*89b0*/  @!P0 SYNCS.PHASECHK.TRANS64 P0, [R0+URZ], R3 ;  /* 0x00000003000085a7 */ /* 0x000ea400080010ff */
[----:B--2---:R-:W-:Y:S05]  /*89c0*/  @!P0 BRA `(.L_x_226) ;  /* 0xfffffffc00f08947 */ /* 0x004fea000383ffff */
[----:B------:R-:W-:Y:S05]  /*89d0*/  BRA `(.L_x_227) ;  /* 0xffffffb400287947 */ /* 0x000fea000383ffff */
.L_x_78:
[----:B----4-:R-:W-:-:S07]  /*89e0*/  MOV R0, UR5 ;  /* 0x0000000500007c02 */ /* 0x010fce0008000f00 */
.L_x_228:
[----:B-1----:R1:W2:Y:S02]  /*89f0*/  SYNCS.PHASECHK.TRANS64.TRYWAIT P0, [R0+URZ], R3 ;  /* 0x00000003000075a7 */ /* 0x0022a400080011ff */
[----:B--2---:R-:W-:Y:S05]  /*8a00*/  @!P0 NANOSLEEP.SYNCS 0x989680 ;  /* 0x009896800000895d */ /* 0x004fea0003900000 */
[----:B------:R-:W2:Y:S02]  /*8a10*/  @!P0 SYNCS.PHASECHK.TRANS64 P0, [R0+URZ], R3 ;  /* 0x00000003000085a7 */ /* 0x000ea400080010ff */
[----:B--2---:R-:W-:Y:S05]  /*8a20*/  @!P0 BRA `(.L_x_228) ;  /* 0xfffffffc00f08947 */ /* 0x004fea000383ffff */
[----:B------:R-:W-:Y:S05]  /*8a30*/  BRA `(.L_x_229) ;  /* 0xffffffb400347947 */ /* 0x000fea000383ffff */
.L_x_81:
[----:B-1----:R1:W2:Y:S02]  /*8a40*/  SYNCS.PHASECHK.TRANS64.TRYWAIT P0, [R0+URZ+0x340], R4 ;  /* 0x00034004000075a7 */ /* 0x0022a400080011ff */
[----:B--2---:R-:W-:Y:S05]  /*8a50*/  @!P0 NANOSLEEP.SYNCS 0x989680 ;  /* 0x009896800000895d */ /* 0x004fea0003900000 */
[----:B------:R-:W2:Y:S02]  /*8a60*/  @!P0 SYNCS.PHASECHK.TRANS64 P0, [R0+URZ+0x340], R4 ;  /* 0x00034004000085a7 */ /* 0x000ea400080010ff */
[----:B--2---:R-:W-:Y:S05]  /*8a70*/  @!P0 BRA `(.L_x_81) ;  /* 0xfffffffc00f08947 */ /* 0x004fea000383ffff */
[----:B------:R-:W-:Y:S05]  /*8a80*/  BRA `(.L_x_230) ;  /* 0xffffffb400907947 */ /* 0x000fea000383ffff */
.L_x_82:
[----:B------:R-:W-:-:S07]  /*8a90*/  MOV R0, UR5 ;  /* 0x0000000500007c02 */ /* 0x000fce0008000f00 */
.L_x_231:
[----:B-1----:R1:W2:Y:S02]  /*8aa0*/  SYNCS.PHASECHK.TRANS64.TRYWAIT P0, [R0+URZ+0x2f0], R5 ;  /* 0x0002f005000075a7 */ /* 0x0022a400080011ff */
[----:B--2---:R-:W-:Y:S05]  /*8ab0*/  @!P0 NANOSLEEP.SYNCS 0x989680 ;  /* 0x009896800000895d */ /* 0x004fea0003900000 */
[----:B------:R-:W2:Y:S02]  /*8ac0*/  @!P0 SYNCS.PHASECHK.TRANS64 P0, [R0+URZ+0x2f0], R5 ;  /* 0x0002f005000085a7 */ /* 0x000ea400080010ff */
[----:B--2---:R-:W-:Y:S05]  /*8ad0*/  @!P0 BRA `(.L_x_231) ;  /* 0xfffffffc00f08947 */ /* 0x004fea000383ffff */
[----:B------:R-:W-:Y:S05]  /*8ae0*/  BRA `(.L_x_232) ;  /* 0xffffffb400a07947 */ /* 0x000fea000383ffff */
.L_x_83:
[----:B-1----:R1:W2:Y:S02]  /*8af0*/  SYNCS.PHASECHK.TRANS64.TRYWAIT P1, [R0+URZ+0x2e0], R4 ;  /* 0x0002e004000075a7 */ /* 0x0022a400080211ff */
[----:B--2---:R-:W-:Y:S05]  /*8b00*/  @!P1 NANOSLEEP.SYNCS 0x989680 ;  /* 0x009896800000995d */ /* 0x004fea0003900000 */
[----:B------:R-:W2:Y:S02]  /*8b10*/  @!P1 SYNCS.PHASECHK.TRANS64 P1, [R0+URZ+0x2e0], R4 ;  /* 0x0002e004000095a7 */ /* 0x000ea400080210ff */
[----:B--2---:R-:W-:Y:S05]  /*8b20*/  @!P1 BRA `(.L_x_83) ;  /* 0xfffffffc00f09947 */ /* 0x004fea000383ffff */
[----:B------:R-:W-:Y:S05]  /*8b30*/  BRA `(.L_x_233) ;  /* 0xffffffb400d07947 */ /* 0x000fea000383ffff */
.L_x_86:
[----:B------:R-:W-:-:S07]  /*8b40*/  MOV R0, UR5 ;  /* 0x0000000500007c02 */ /* 0x000fce0008000f00 */
.L_x_234:
[----:B-1----:R1:W2:Y:S02]  /*8b50*/  SYNCS.PHASECHK.TRANS64.TRYWAIT P0, [R0+URZ+0x2f0], R2 ;  /* 0x0002f002000075a7 */ /* 0x0022a400080011ff */
[----:B--2---:R-:W-:Y:S05]  /*8b60*/  @!P0 NANOSLEEP.SYNCS 0x989680 ;  /* 0x009896800000895d */ /* 0x004fea0003900000 */
[----:B------:R-:W2:Y:S02]  /*8b70*/  @!P0 SYNCS.PHASECHK.TRANS64 P0, [R0+URZ+0x2f0], R2 ;  /* 0x0002f002000085a7 */ /* 0x000ea400080010ff */
[----:B--2---:R-:W-:Y:S05]  /*8b80*/  @!P0 BRA `(.L_x_234) ;  /* 0xfffffffc00f08947 */ /* 0x004fea000383ffff */
[----:B------:R-:W-:Y:S05]  /*8b90*/  BRA `(.L_x_85) ;  /* 0xffffffb800247947 */ /* 0x000fea000383ffff */
.L_x_93:
[----:B-1----:R1:W2:Y:S02]  /*8ba0*/  SYNCS.PHASECHK.TRANS64.TRYWAIT P1, [R0+URZ+0x2e0], R2 ;  /* 0x0002e002000075a7 */ /* 0x0022a400080211ff */
[----:B--2---:R-:W-:Y:S05]  /*8bb0*/  @!P1 NANOSLEEP.SYNCS 0x989680 ;  /* 0x009896800000995d */ /* 0x004fea0003900000 */
[----:B------:R-:W2:Y:S02]  /*8bc0*/  @!P1 SYNCS.PHASECHK.TRANS64 P1, [R0+URZ+0x2e0], R2 ;  /* 0x0002e002000095a7 */ /* 0x000ea400080210ff */
[----:B--2---:R-:W-:Y:S05]  /*8bd0*/  @!P1 BRA `(.L_x_93) ;  /* 0xfffffffc00f09947 */ /* 0x004fea000383ffff */
[----:B------:R-:W-:Y:S05]  /*8be0*/  BRA `(.L_x_235) ;  /* 0xffffffbc00847947 */ /* 0x000fea000383ffff */
.L_x_94:
[----:B------:R-:W-:-:S07]  /*8bf0*/  MOV R2, UR8 ;  /* 0x0000000800027c02 */ /* 0x000fce0008000f00 */
.L_x_236:
[----:B-1----:R1:W2:Y:S02]  /*8c00*/  SYNCS.PHASECHK.TRANS64.TRYWAIT P0, [R2+URZ+0x320], R0 ;  /* 0x00032000020075a7 */ /* 0x0022a400080011ff */
[----:B--2---:R-:W-:Y:S05]  /*8c10*/  @!P0 NANOSLEEP.SYNCS 0x989680 ;  /* 0x009896800000895d */ /* 0x004fea0003900000 */
[----:B------:R-:W2:Y:S02]  /*8c20*/  @!P0 SYNCS.PHASECHK.TRANS64 P0, [R2+URZ+0x320], R0 ;  /* 0x00032000020085a7 */ /* 0x000ea400080010ff */
[----:B--2---:R-:W-:Y:S05]  /*8c30*/  @!P0 BRA `(.L_x_236) ;  /* 0xfffffffc00f08947 */ /* 0x004fea000383ffff */
[----:B------:R-:W-:Y:S05]  /*8c40*/  BRA `(.L_x_237) ;  /* 0xffffffbc00d47947 */ /* 0x000fea000383ffff */
.L_x_97:
[----:B------:R-:W-:Y:S07]  /*8c50*/  MOV R0, UR7 ;  /* 0x0000000700007c02 */ /* 0x000fee0008000f00 */
.L_x_238:
[----:B-1----:R1:W2:Y:S02]  /*8c60*/  SYNCS.PHASECHK.TRANS64.TRYWAIT P0, [R0+URZ], R2 ;  /* 0x00000002000075a7 */ /* 0x0022a400080011ff */
[----:B--2---:R-:W-:Y:S05]  /*8c70*/  @!P0 NANOSLEEP.SYNCS 0x989680 ;  /* 0x009896800000895d */ /* 0x004fea0003900000 */
[----:B------:R-:W2:Y:S02]  /*8c80*/  @!P0 SYNCS.PHASECHK.TRANS64 P0, [R0+URZ], R2 ;  /* 0x00000002000085a7 */ /* 0x000ea400080010ff */
[----:B--2---:R-:W-:Y:S05]  /*8c90*/  @!P0 BRA `(.L_x_238) ;  /* 0xfffffffc00f08947 */ /* 0x004fea000383ffff */
[----:B------:R-:W-:Y:S05]  /*8ca0*/  BRA `(.L_x_96) ;  /* 0xffffffbc00f07947 */ /* 0x000fea000383ffff */
.L_x_100:
[----:B------:R-:W-:-:S07]  /*8cb0*/  MOV R0, UR5 ;  /* 0x0000000500007c02 */ /* 0x000fce0008000f00 */
.L_x_239:
[----:B--2---:R2:W3:Y:S02]  /*8cc0*/  SYNCS.PHASECHK.TRANS64.TRYWAIT P0, [R0+URZ], R2 ;  /* 0x00000002000075a7 */ /* 0x0044e400080011ff */
[----:B---3--:R-:W-:Y:S05]  /*8cd0*/  @!P0 NANOSLEEP.SYNCS 0x989680 ;  /* 0x009896800000895d */ /* 0x008fea0003900000 */
[----:B------:R-:W3:Y:S02]  /*8ce0*/  @!P0 SYNCS.PHASECHK.TRANS64 P0, [R0+URZ], R2 ;  /* 0x00000002000085a7 */ /* 0x000ee400080010ff */
[----:B---3--:R-:W-:Y:S05]  /*8cf0*/  @!P0 BRA `(.L_x_239) ;  /* 0xfffffffc00f08947 */ /* 0x008fea000383ffff */
[----:B------:R-:W-:Y:S05]  /*8d00*/  BRA `(.L_x_240) ;  /* 0xffffffc000a47947 */ /* 0x000fea000383ffff */
.L_x_101:
[----:B------:R-:W-:-:S07]  /*8d10*/  MOV R0, UR5 ;  /* 0x0000000500007c02 */ /* 0x000fce0008000f00 */
.L_x_241:
[----:B-1----:R1:W2:Y:S02]  /*8d20*/  SYNCS.PHASECHK.TRANS64.TRYWAIT P0, [R0+URZ], R3 ;  /* 0x00000003000075a7 */ /* 0x0022a400080011ff */
[----:B--2---:R-:W-:Y:S05]  /*8d30*/  @!P0 NANOSLEEP.SYNCS 0x989680 ;  /* 0x009896800000895d */ /* 0x004fea0003900000 */
[----:B------:R-:W2:Y:S02]  /*8d40*/  @!P0 SYNCS.PHASECHK.TRANS64 P0, [R0+URZ], R3 ;  /* 0x00000003000085a7 */ /* 0x000ea400080010ff */
[----:B--2---:R-:W-:Y:S05]  /*8d50*/  @!P0 BRA `(.L_x_241) ;  /* 0xfffffffc00f08947 */ /* 0x004fea000383ffff */
[----:B------:R-:W-:Y:S05]  /*8d60*/  BRA `(.L_x_242) ;  /* 0xffffffc000b07947 */ /* 0x000fea000383ffff */
.L_x_102:
[----:B------:R-:W-:-:S07]  /*8d70*/  MOV R0, UR5 ;  /* 0x0000000500007c02 */ /* 0x000fce0008000f00 */
.L_x_243:
[----:B-1----:R1:W2:Y:S02]  /*8d80*/  SYNCS.PHASECHK.TRANS64.TRYWAIT P0, [R0+URZ], R3 ;  /* 0x00000003000075a7 */ /* 0x0022a400080011ff */
[----:B--2---:R-:W-:Y:S05]  /*8d90*/  @!P0 NANOSLEEP.SYNCS 0x989680 ;  /* 0x009896800000895d */ /* 0x004fea0003900000 */
[----:B------:R-:W2:Y:S02]  /*8da0*/  @!P0 SYNCS.PHASECHK.TRANS64 P0, [R0+URZ], R3 ;  /* 0x00000003000085a7 */ /* 0x000ea400080010ff */
[----:B--2---:R-:W-:Y:S05]  /*8db0*/  @!P0 BRA `(.L_x_243) ;  /* 0xfffffffc00f08947 */ /* 0x004fea000383ffff */
[----:B------:R-:W-:Y:S05]  /*8dc0*/  BRA `(.L_x_244) ;  /* 0xffffffc000bc7947 */ /* 0x000fea000383ffff */
.L_x_103:
[----:B-1----:R-:W-:-:S07]  /*8dd0*/  MOV R0, UR7 ;  /* 0x0000000700007c02 */ /* 0x002fce0008000f00 */
.L_x_245:
[----:B-1----:R1:W2:Y:S02]  /*8de0*/  SYNCS.PHASECHK.TRANS64.TRYWAIT P0, [R0+URZ], R2 ;  /* 0x00000002000075a7 */ /* 0x0022a400080011ff */
[----:B--2---:R-:W-:Y:S05]  /*8df0*/  @!P0 NANOSLEEP.SYNCS 0x989680 ;  /* 0x009896800000895d */ /* 0x004fea0003900000 */
[----:B------:R-:W2:Y:S02]  /*8e00*/  @!P0 SYNCS.PHASECHK.TRANS64 P0, [R0+URZ], R2 ;  /* 0x00000002000085a7 */ /* 0x000ea400080010ff */
[----:B--2---:R-:W-:Y:S05]  /*8e10*/  @!P0 BRA `(.L_x_245) ;  /* 0xfffffffc00f08947 */ /* 0x004fea000383ffff */
[----:B------:R-:W-:Y:S05]  /*8e20*/  BRA `(.L_x_246) ;  /* 0xffffffc000c87947 */ /* 0x000fea000383ffff */
.L_x_108:
[----:B--2---:R2:W3:Y:S02]  /*8e30*/  SYNCS.PHASECHK.TRANS64.TRYWAIT P0, [R0+URZ+0x2e0], R2 ;  /* 0x0002e002000075a7 */ /* 0x0044e400080011ff */
[----:B---3--:R-:W-:Y:S05]  /*8e40*/  @!P0 NANOSLEEP.SYNCS 0x989680 ;  /* 0x009896800000895d */ /* 0x008fea0003900000 */
[----:B------:R-:W3:Y:S02]  /*8e50*/  @!P0 SYNCS.PHASECHK.TRANS64 P0, [R0+URZ+0x2e0], R2 ;  /* 0x0002e002000085a7 */ /* 0x000ee400080010ff */
[----:B---3--:R-:W-:Y:S05]  /*8e60*/  @!P0 BRA `(.L_x_108) ;  /* 0xfffffffc00f08947 */ /* 0x008fea000383ffff */
[----:B------:R-:W-:Y:S05]  /*8e70*/  BRA `(.L_x_247) ;  /* 0xffffffc400c07947 */ /* 0x000fea000383ffff */
.L_x_111:
[----:B------:R-:W-:Y:S07]  /*8e80*/  MOV R0, UR7 ;  /* 0x0000000700007c02 */ /* 0x000fee0008000f00 */
.L_x_248:
[----:B--2---:R2:W3:Y:S02]  /*8e90*/  SYNCS.PHASECHK.TRANS64.TRYWAIT P0, [R0+URZ+0x2d8], R2 ;  /* 0x0002d802000075a7 */ /* 0x0044e400080011ff */
[----:B---3--:R-:W-:Y:S05]  /*8ea0*/  @!P0 NANOSLEEP.SYNCS 0x989680 ;  /* 0x009896800000895d */ /* 0x008fea0003900000 */
[----:B------:R-:W3:Y:S02]  /*8eb0*/  @!P0 SYNCS.PHASECHK.TRANS64 P0, [R0+URZ+0x2d8], R2 ;  /* 0x0002d802000085a7 */ /* 0x000ee400080010ff */
[----:B---3--:R-:W-:Y:S05]  /*8ec0*/  @!P0 BRA `(.L_x_248) ;  /* 0xfffffffc00f08947 */ /* 0x008fea000383ffff */
[----:B------:R-:W-:Y:S05]  /*8ed0*/  BRA `(.L_x_110) ;  /* 0xffffffc800a87947 */ /* 0x000fea000383ffff */
.L_x_114:
[----:B------:R-:W-:Y:S07]  /*8ee0*/  MOV R0, UR13 ;  /* 0x0000000d00007c02 */ /* 0x000fee0008000f00 */
.L_x_249:
[----:B-1----:R1:W2:Y:S02]  /*8ef0*/  SYNCS.PHASECHK.TRANS64.TRYWAIT P2, [R0+URZ+0x2c0], R29 ;  /* 0x0002c01d000075a7 */ /* 0x0022a400080411ff */
[----:B--2---:R-:W-:Y:S05]  /*8f00*/  @!P2 NANOSLEEP.SYNCS 0x989680 ;  /* 0x009896800000a95d */ /* 0x004fea0003900000 */
[----:B------:R-:W2:Y:S02]  /*8f10*/  @!P2 SYNCS.PHASECHK.TRANS64 P2, [R0+URZ+0x2c0], R29 ;  /* 0x0002c01d0000a5a7 */ /* 0x000ea400080410ff */
[----:B--2---:R-:W-:Y:S05]  /*8f20*/  @!P2 BRA `(.L_x_249) ;  /* 0xfffffffc00f0a947 */ /* 0x004fea000383ffff */
[----:B------:R-:W-:Y:S05]  /*8f30*/  BRA `(.L_x_250) ;  /* 0xffffffcc00447947 */ /* 0x000fea000383ffff */
.L_x_116:
[----:B------:R-:W-:-:S07]  /*8f40*/  MOV R0, UR4 ;  /* 0x0000000400007c02 */ /* 0x000fce0008000f00 */
.L_x_251:
[----:B-1----:R1:W3:Y:S02]  /*8f50*/  SYNCS.PHASECHK.TRANS64.TRYWAIT P0, [R0+URZ], R2 ;  /* 0x00000002000075a7 */ /* 0x0022e400080011ff */
[----:B---3--:R-:W-:Y:S05]  /*8f60*/  @!P0 NANOSLEEP.SYNCS 0x989680 ;  /* 0x009896800000895d */ /* 0x008fea0003900000 */
[----:B------:R-:W3:Y:S02]  /*8f70*/  @!P0 SYNCS.PHASECHK.TRANS64 P0, [R0+URZ], R2 ;  /* 0x00000002000085a7 */ /* 0x000ee400080010ff */
[----:B---3--:R-:W-:Y:S05]  /*8f80*/  @!P0 BRA `(.L_x_251) ;  /* 0xfffffffc00f08947 */ /* 0x008fea000383ffff */
[----:B------:R-:W-:Y:S05]  /*8f90*/  BRA `(.L_x_252) ;  /* 0xffffffcc00e07947 */ /* 0x000fea000383ffff */
.L_x_118:
[----:B--2---:R2:W4:Y:S02]  /*8fa0*/  SYNCS.PHASECHK.TRANS64.TRYWAIT P0, [R0+URZ+0x2e0], R2 ;  /* 0x0002e002000075a7 */ /* 0x00452400080011ff */
[----:B----4-:R-:W-:Y:S05]  /*8fb0*/  @!P0 NANOSLEEP.SYNCS 0x989680 ;  /* 0x009896800000895d */ /* 0x010fea0003900000 */
[----:B------:R-:W4:Y:S02]  /*8fc0*/  @!P0 SYNCS.PHASECHK.TRANS64 P0, [R0+URZ+0x2e0], R2 ;  /* 0x0002e002000085a7 */ /* 0x000f2400080010ff */
[----:B----4-:R-:W-:Y:S05]  /*8fd0*/  @!P0 BRA `(.L_x_118) ;  /* 0xfffffffc00f08947 */ /* 0x010fea000383ffff */
[----:B------:R-:W-:Y:S05]  /*8fe0*/  BRA `(.L_x_253) ;  /* 0xffffffd000d07947 */ /* 0x000fea000383ffff */
.L_x_128:
[----:B-1----:R1:W2:Y:S02]  /*8ff0*/  SYNCS.PHASECHK.TRANS64.TRYWAIT P1, [R3+URZ+0x2b0], R4 ;  /* 0x0002b004030075a7 */ /* 0x0022a400080211ff */
[----:B--2---:R-:W-:Y:S05]  /*9000*/  @!P1 NANOSLEEP.SYNCS 0x989680 ;  /* 0x009896800000995d */ /* 0x004fea0003900000 */
[----:B------:R-:W2:Y:S02]  /*9010*/  @!P1 SYNCS.PHASECHK.TRANS64 P1, [R3+URZ+0x2b0], R4 ;  /* 0x0002b004030095a7 */ /* 0x000ea400080210ff */
[----:B--2---:R-:W-:Y:S05]  /*9020*/  @!P1 BRA `(.L_x_128) ;  /* 0xfffffffc00f09947 */ /* 0x004fea000383ffff */
[----:B------:R-:W-:Y:S05]  /*9030*/  BRA `(.L_x_127) ;  /* 0xffffffdc00b07947 */ /* 0x000fea000383ffff */
.L_x_130:
[----:B-1----:R1:W4:Y:S02]  /*9040*/  SYNCS.PHASECHK.TRANS64.TRYWAIT P1, [R69+URZ+0x300], R5 ;  /* 0x00030005450075a7 */ /* 0x00232400080211ff */
[----:B----4-:R-:W-:Y:S05]  /*9050*/  @!P1 NANOSLEEP.SYNCS 0x989680 ;  /* 0x009896800000995d */ /* 0x010fea0003900000 */
[----:B------:R-:W4:Y:S02]  /*9060*/  @!P1 SYNCS.PHASECHK.TRANS64 P1, [R69+URZ+0x300], R5 ;  /* 0x00030005450095a7 */ /* 0x000f2400080210ff */
[----:B----4-:R-:W-:Y:S05]  /*9070*/  @!P1 BRA `(.L_x_130) ;  /* 0xfffffffc00f09947 */ /* 0x010fea000383ffff */
[----:B------:R-:W-:Y:S05]  /*9080*/  BRA `(.L_x_129) ;  /* 0xffffffdc00e47947 */ /* 0x000fea000383ffff */
        .weak           $__internal_0_$__cuda_sm10x_tcgen05_guardrail_trap_col_being_dealloced_not_returned_by_alloc
        .type           $__internal_0_$__cuda_sm10x_tcgen05_guardrail_trap_col_being_dealloced_not_returned_by_alloc,@function
        .size           $__internal_0_$__cuda_sm10x_tcgen05_guardrail_trap_col_being_dealloced_not_returned_by_alloc,($__internal_1_$__cuda_sm10x_tcgen05_guardrail_trap_phase_invalid_during_alloc - $__internal_0_$__cuda_sm10x_tcgen05_guardrail_trap_col_being_dealloced_not_returned_by_alloc)
$__internal_0_$__cuda_sm10x_tcgen05_guardrail_trap_col_being_dealloced_not_returned_by_alloc:
[----:B------:R-:W-:Y:S05]  /*9090*/  BPT.TRAP 0x1 ;  /* 0x000000040000795c */ /* 0x000fea0000300000 */
[----:B------:R-:W-:-:S04]  /*90a0*/  HFMA2 R3, -RZ, RZ, 0, 0 ;  /* 0x00000000ff037431 */ /* 0x000fc800000001ff */
[----:B------:R-:W-:Y:S05]  /*90b0*/  RET.REL.NODEC R2 `(_ZN7cutlass13device_kernelINS_4gemm6kernel13GemmUniversalIN4cute5tupleIJiiiiEEENS1_10collective13CollectiveMmaINS1_35MainloopSm100TmaUmmaWarpSpecializedILi43ELi2ELi4ENS5_IJNS4_1CILi1EEESB_SB_EEEEENS5_IJNSA_ILi64EEENSA_ILi16EEESE_EEEaNS5_IJlSB_lEEEaSH_NS4_8TiledMMAINS4_8MMA_AtomIJNS4_15SM100_MMA_S8_SSIaaiLi64ELi16ELNS4_4UMMA5MajorE0ELSM_0ELNSL_8SaturateE0EEEEEENS4_6LayoutISC_NS5_IJNSA_ILi0EEESR_SR_EEEEENS5_IJNS4_10UnderscoreESU_SU_EEEEENS4_13SM90_TMA_LOADENS4_14ComposedLayoutINS4_7SwizzleILi2ELi4ELi3EEENS4_18smem_ptr_flag_bitsILi8EEENSQ_INS5_IJNSA_ILi8EEESE_EEENS5_IJSE_SB_EEEEEEEvNS4_8identityESX_S17_vS18_EENS_8epilogue10collective18CollectiveEpilogueINS1A_23Sm100TmaWarpSpecializedILi2ELi1ELi8ELb1ELb0EEEJSG_NS5_IJNSQ_ISE_SB_EENSQ_ISF_SB_EEEEEfSH_fSH_NS1A_6fusion15FusionCallbacksIS1E_NS1I_17LinearCombinationIfifiLNS_15FloatRoundStyleE2EEESG_S1H_JEEENS4_5SM1004TMEM4LOAD26SM100_TMEM_LOAD_16dp128b4xESX_NSY_IS10_NS11_ILi32EEENSQ_INS5_IJS13_SF_EEENS5_IJSF_SB_EEEEEEENS4_17SM75_U32x4_LDSM_NENS4_14SM90_TMA_STOREES1W_NS4_17SM90_U32x4_STSM_NENS4_39AutoVectorizingCopyWithAssumedAlignmentILi128EEEEEEvvEEEEvNT_6ParamsE) ;  /* 0xffffff6c02d07950 */ /* 0x000fea0003c3ffff */
        .weak           $__internal_1_$__cuda_sm10x_tcgen05_guardrail_trap_phase_invalid_during_alloc
        .type           $__internal_1_$__cuda_sm10x_tcgen05_guardrail_trap_phase_invalid_during_alloc,@function
        .size           $__internal_1_$__cuda_sm10x_tcgen05_guardrail_trap_phase_invalid_during_alloc,($__internal_2_$__cuda_sm10x_tcgen05_guardrail_trap_unallocated_columns_being_dealloced - $__internal_1_$__cuda_sm10x_tcgen05_guardrail_trap_phase_invalid_during_alloc)
$__internal_1_$__cuda_sm10x_tcgen05_guardrail_trap_phase_invalid_during_alloc:
[----:B------:R-:W-:Y:S05]  /*90c0*/  BPT.TRAP 0x1 ;  /* 0x000000040000795c */ /* 0x000fea0000300000 */
[----:B------:R-:W-:-:S04]  /*90d0*/  MOV R3, 0x0 ;  /* 0x0000000000037802 */ /* 0x000fc80000000f00 */
[----:B------:R-:W-:Y:S05]  /*90e0*/  RET.REL.NODEC R2 `(_ZN7cutlass13device_kernelINS_4gemm6kernel13GemmUniversalIN4cute5tupleIJiiiiEEENS1_10collective13CollectiveMmaINS1_35MainloopSm100TmaUmmaWarpSpecializedILi43ELi2ELi4ENS5_IJNS4_1CILi1EEESB_SB_EEEEENS5_IJNSA_ILi64EEENSA_ILi16EEESE_EEEaNS5_IJlSB_lEEEaSH_NS4_8TiledMMAINS4_8MMA_AtomIJNS4_15SM100_MMA_S8_SSIaaiLi64ELi16ELNS4_4UMMA5MajorE0ELSM_0ELNSL_8SaturateE0EEEEEENS4_6LayoutISC_NS5_IJNSA_ILi0EEESR_SR_EEEEENS5_IJNS4_10UnderscoreESU_SU_EEEEENS4_13SM90_TMA_LOADENS4_14ComposedLayoutINS4_7SwizzleILi2ELi4ELi3EEENS4_18smem_ptr_flag_bitsILi8EEENSQ_INS5_IJNSA_ILi8EEESE_EEENS5_IJSE_SB_EEEEEEEvNS4_8identityESX_S17_vS18_EENS_8epilogue10collective18CollectiveEpilogueINS1A_23Sm100TmaWarpSpecializedILi2ELi1ELi8ELb1ELb0EEEJSG_NS5_IJNSQ_ISE_SB_EENSQ_ISF_SB_EEEEEfSH_fSH_NS1A_6fusion15FusionCallbacksIS1E_NS1I_17LinearCombinationIfifiLNS_15FloatRoundStyleE2EEESG_S1H_JEEENS4_5SM1004TMEM4LOAD26SM100_TMEM_LOAD_16dp128b4xESX_NSY_IS10_NS11_ILi32EEENSQ_INS5_IJS13_SF_EEENS5_IJSF_SB_EEEEEEENS4_17SM75_U32x4_LDSM_NENS4_14SM90_TMA_STOREES1W_NS4_17SM90_U32x4_STSM_NENS4_39AutoVectorizingCopyWithAssumedAlignmentILi128EEEEEEvvEEEEvNT_6ParamsE) ;  /* 0xffffff6c02c47950 */ /* 0x000fea0003c3ffff */
        .weak           $__internal_2_$__cuda_sm10x_tcgen05_guardrail_trap_unallocated_columns_being_dealloced
        .type           $__internal_2_$__cuda_sm10x_tcgen05_guardrail_trap_unallocated_columns_being_dealloced,@function
        .size           $__internal_2_$__cuda_sm10x_tcgen05_guardrail_trap_unallocated_columns_being_dealloced,(.L_x_255 - $__internal_2_$__cuda_sm10x_tcgen05_guardrail_trap_unallocated_columns_being_dealloced)
$__internal_2_$__cuda_sm10x_tcgen05_guardrail_trap_unallocated_columns_being_dealloced:
[----:B------:R-:W-:Y:S05]  /*90f0*/  BPT.TRAP 0x1 ;  /* 0x000000040000795c */ /* 0x000fea0000300000 */
[----:B------:R-:W-:-:S04]  /*9100*/  HFMA2 R3, -RZ, RZ, 0, 0 ;  /* 0x00000000ff037431 */ /* 0x000fc800000001ff */
[----:B------:R-:W-:Y:S05]  /*9110*/  RET.REL.NODEC R2 `(_ZN7cutlass13device_kernelINS_4gemm6kernel13GemmUniversalIN4cute5tupleIJiiiiEEENS1_10collective13CollectiveMmaINS1_35MainloopSm100TmaUmmaWarpSpecializedILi43ELi2ELi4ENS5_IJNS4_1CILi1EEESB_SB_EEEEENS5_IJNSA_ILi64EEENSA_ILi16EEESE_EEEaNS5_IJlSB_lEEEaSH_NS4_8TiledMMAINS4_8MMA_AtomIJNS4_15SM100_MMA_S8_SSIaaiLi64ELi16ELNS4_4UMMA5MajorE0ELSM_0ELNSL_8SaturateE0EEEEEENS4_6LayoutISC_NS5_IJNSA_ILi0EEESR_SR_EEEEENS5_IJNS4_10UnderscoreESU_SU_EEEEENS4_13SM90_TMA_LOADENS4_14ComposedLayoutINS4_7SwizzleILi2ELi4ELi3EEENS4_18smem_ptr_flag_bitsILi8EEENSQ_INS5_IJNSA_ILi8EEESE_EEENS5_IJSE_SB_EEEEEEEvNS4_8identityESX_S17_vS18_EENS_8epilogue10collective18CollectiveEpilogueINS1A_23Sm100TmaWarpSpecializedILi2ELi1ELi8ELb1ELb0EEEJSG_NS5_IJNSQ_ISE_SB_EENSQ_ISF_SB_EEEEEfSH_fSH_NS1A_6fusion15FusionCallbacksIS1E_NS1I_17LinearCombinationIfifiLNS_15FloatRoundStyleE2EEESG_S1H_JEEENS4_5SM1004TMEM4LOAD26SM100_TMEM_LOAD_16dp128b4xESX_NSY_IS10_NS11_ILi32EEENSQ_INS5_IJS13_SF_EEENS5_IJSF_SB_EEEEEEENS4_17SM75_U32x4_LDSM_NENS4_14SM90_TMA_STOREES1W_NS4_17SM90_U32x4_STSM_NENS4_39AutoVectorizingCopyWithAssumedAlignmentILi128EEEEEEvvEEEEvNT_6ParamsE) ;  /* 0xffffff6c02b87950 */ /* 0x000fea0003c3ffff */
.L_x_254:
[----:B------:R-:W-:-:S00]  /*9120*/  BRA `(.L_x_254) ;  /* 0xfffffffc00fc7947 */ /* 0x000fc0000383ffff */
[----:B------:R-:W-:-:S00]  /*9130*/  NOP ;  /* 0x0000000000007918 */ /* 0x000fc00000000000 */
        /* <DEDUP_REMOVED lines=12> */
.L_x_255:


//--------------------- .nv.global.init           --------------------------
	.section	.nv.global.init,"aw",@progbits
.nv.global.init:
	.type		$str$27,@object
	.size		$str$27,($str$28 - $str$27)
$str$27:
        /*0000*/ 	.byte	0x28, 0x61, 0x64, 0x64, 0x72, 0x65, 0x73, 0x73, 0x20, 0x26, 0x20, 0x6d, 0x61, 0x73, 0x6b, 0x29
        /*0010*/ 	.byte	0x20, 0x3d, 0x3d, 0x20, 0x30, 0x00
	.type		$str$28,@object
	.size		$str$28,($str$26 - $str$28)
$str$28:
        /*0016*/ 	.byte	0x2f, 0x74, 0x6d, 0x70, 0x2f, 0x63, 0x75, 0x74, 0x6c, 0x61, 0x73, 0x73, 0x5f, 0x73, 0x77, 0x65
        /*0026*/ 	.byte	0x65, 0x70, 0x5f, 0x73, 0x72, 0x63, 0x2f, 0x69, 0x6e, 0x63, 0x6c, 0x75, 0x64, 0x65, 0x2f, 0x63
        /*0036*/ 	.byte	0x75, 0x74, 0x65, 0x2f, 0x70, 0x6f, 0x69, 0x6e, 0x74, 0x65, 0x72, 0x5f, 0x66, 0x6c, 0x61, 0x67
        /*0046*/ 	.byte	0x67, 0x65, 0x64, 0x2e, 0x68, 0x70, 0x70, 0x00
	.type		$str$26,@object
	.size		$str$26,($str$25 - $str$26)
$str$26:
        /*004e*/ 	.byte	0x2f, 0x74, 0x6d, 0x70, 0x2f, 0x63, 0x75, 0x74, 0x6c, 0x61, 0x73, 0x73, 0x5f, 0x73, 0x77, 0x65
        /*005e*/ 	.byte	0x65, 0x70, 0x5f, 0x73, 0x72, 0x63, 0x2f, 0x69, 0x6e, 0x63, 0x6c, 0x75, 0x64, 0x65, 0x2f, 0x63
        /*006e*/ 	.byte	0x75, 0x74, 0x65, 0x2f, 0x61, 0x74, 0x6f, 0x6d, 0x2f, 0x63, 0x6f, 0x70, 0x79, 0x5f, 0x74, 0x72
        /*007e*/ 	.byte	0x61, 0x69, 0x74, 0x73, 0x5f, 0x73, 0x6d, 0x31, 0x30, 0x30, 0x2e, 0x68, 0x70, 0x70, 0x00
	.type		$str$25,@object
	.size		$str$25,(__unnamed_1 - $str$25)
$str$25:
        /*008d*/ 	.byte	0x28, 0x28, 0x75, 0x69, 0x6e, 0x74, 0x33, 0x32, 0x5f, 0x74, 0x28, 0x74, 0x68, 0x72, 0x65, 0x61
        /*009d*/ 	.byte	0x64, 0x49, 0x64, 0x78, 0x2e, 0x78, 0x29, 0x20, 0x2f, 0x20, 0x33, 0x32, 0x29, 0x20, 0x25, 0x20
        /*00ad*/ 	.byte	0x34, 0x29, 0x20, 0x3d, 0x3d, 0x20, 0x28, 0x28, 0x28, 0x74, 0x6d, 0x65, 0x6d, 0x5f, 0x61, 0x64
        /*00bd*/ 	.byte	0x64, 0x72, 0x20, 0x3e, 0x3e, 0x20, 0x31, 0x36, 0x29, 0x20, 0x2f, 0x20, 0x33, 0x32, 0x29, 0x20
        /*00cd*/ 	.byte	0x25, 0x20, 0x34, 0x29, 0x00
	.type		__unnamed_1,@object
	.size		__unnamed_1,(__unnamed_2 - __unnamed_1)
__unnamed_1:
        /*00d2*/ 	.byte	0x61, 0x75, 0x74, 0x6f, 0x20, 0x63, 0x75, 0x74, 0x65, 0x3a, 0x3a, 0x61, 0x73, 0x5f, 0x70, 0x6f
        /* <DEDUP_REMOVED lines=23> */
        /*0252*/ 	.byte	0x3c, 0x31, 0x30, 0x32, 0x34, 0x3e, 0x3e, 0x3e, 0x3e, 0x5d, 0x00
	.type		__unnamed_2,@object
	.size		__unnamed_2,(.L_2 - __unnamed_2)
__unnamed_2:
        /* <DEDUP_REMOVED lines=44> */
.L_2:


//--------------------- .nv.shared._ZN7cutlass13device_kernelINS_4gemm6kernel13GemmUniversalIN4cute5tupleIJiiiiEEENS1_10collective13CollectiveMmaINS1_35MainloopSm100TmaUmmaWarpSpecializedILi43ELi2ELi4ENS5_IJNS4_1CILi1EEESB_SB_EEEEENS5_IJNSA_ILi64EEENSA_ILi16EEESE_EEEaNS5_IJlSB_lEEEaSH_NS4_8TiledMMAINS4_8MMA_AtomIJNS4_15SM100_MMA_S8_SSIaaiLi64ELi16ELNS4_4UMMA5MajorE0ELSM_0ELNSL_8SaturateE0EEEEEENS4_6LayoutISC_NS5_IJNSA_ILi0EEESR_SR_EEEEENS5_IJNS4_10UnderscoreESU_SU_EEEEENS4_13SM90_TMA_LOADENS4_14ComposedLayoutINS4_7SwizzleILi2ELi4ELi3EEENS4_18smem_ptr_flag_bitsILi8EEENSQ_INS5_IJNSA_ILi8EEESE_EEENS5_IJSE_SB_EEEEEEEvNS4_8identityESX_S17_vS18_EENS_8epilogue10collective18CollectiveEpilogueINS1A_23Sm100TmaWarpSpecializedILi2ELi1ELi8ELb1ELb0EEEJSG_NS5_IJNSQ_ISE_SB_EENSQ_ISF_SB_EEEEEfSH_fSH_NS1A_6fusion15FusionCallbacksIS1E_NS1I_17LinearCombinationIfifiLNS_15FloatRoundStyleE2EEESG_S1H_JEEENS4_5SM1004TMEM4LOAD26SM100_TMEM_LOAD_16dp128b4xESX_NSY_IS10_NS11_ILi32EEENSQ_INS5_IJS13_SF_EEENS5_IJSF_SB_EEEEEEENS4_17SM75_U32x4_LDSM_NENS4_14SM90_TMA_STOREES1W_NS4_17SM90_U32x4_STSM_NENS4_39AutoVectorizingCopyWithAssumedAlignmentILi128EEEEEEvvEEEEvNT_6ParamsE --------------------------
	.section	.nv.shared._ZN7cutlass13device_kernelINS_4gemm6kernel13GemmUniversalIN4cute5tupleIJiiiiEEENS1_10collective13CollectiveMmaINS1_35MainloopSm100TmaUmmaWarpSpecializedILi43ELi2ELi4ENS5_IJNS4_1CILi1EEESB_SB_EEEEENS5_IJNSA_ILi64EEENSA_ILi16EEESE_EEEaNS5_IJlSB_lEEEaSH_NS4_8TiledMMAINS4_8MMA_AtomIJNS4_15SM100_MMA_S8_SSIaaiLi64ELi16ELNS4_4UMMA5MajorE0ELSM_0ELNSL_8SaturateE0EEEEEENS4_6LayoutISC_NS5_IJNSA_ILi0EEESR_SR_EEEEENS5_IJNS4_10UnderscoreESU_SU_EEEEENS4_13SM90_TMA_LOADENS4_14ComposedLayoutINS4_7SwizzleILi2ELi4ELi3EEENS4_18smem_ptr_flag_bitsILi8EEENSQ_INS5_IJNSA_ILi8EEESE_EEENS5_IJSE_SB_EEEEEEEvNS4_8identityESX_S17_vS18_EENS_8epilogue10collective18CollectiveEpilogueINS1A_23Sm100TmaWarpSpecializedILi2ELi1ELi8ELb1ELb0EEEJSG_NS5_IJNSQ_ISE_SB_EENSQ_ISF_SB_EEEEEfSH_fSH_NS1A_6fusion15FusionCallbacksIS1E_NS1I_17LinearCombinationIfifiLNS_15FloatRoundStyleE2EEESG_S1H_JEEENS4_5SM1004TMEM4LOAD26SM100_TMEM_LOAD_16dp128b4xESX_NSY_IS10_NS11_ILi32EEENSQ_INS5_IJS13_SF_EEENS5_IJSF_SB_EEEEEEENS4_17SM75_U32x4_LDSM_NENS4_14SM90_TMA_STOREES1W_NS4_17SM90_U32x4_STSM_NENS4_39AutoVectorizingCopyWithAssumedAlignmentILi128EEEEEEvvEEEEvNT_6ParamsE,"aw",@nobits
	.sectionflags	@""
	.align	16
	.zero		1024


//--------------------- .nv.shared.reserved.0     --------------------------
	.section	.nv.shared.reserved.0,"aw",@nobits
	.weak		__nv_reservedSMEM_offset_0_alias
	.size		__nv_reservedSMEM_offset_0_alias, 0, 64
	.other		__nv_reservedSMEM_offset_0_alias,@"STO_CUDA_RESERVED_SHARED STV_DEFAULT"
__nv_reservedSMEM_offset_0_alias:
	.zero		0
.nv.shared.reserved.0:
	.zero		64
	.weak		__nv_reservedSMEM_tcgen05_partition
	.type		__nv_reservedSMEM_tcgen05_partition,@object
	.size		__nv_reservedSMEM_tcgen05_partition,(.L_0 - __nv_reservedSMEM_tcgen05_partition)
__nv_reservedSMEM_tcgen05_partition:
	.zero		32
.L_0:


//--------------------- .nv.global                --------------------------
	.section	.nv.global,"aw",@nobits
.nv.global:
	.type		_ZN39_INTERNAL_f9cc6e7d_4_k_cu_82889b77_28544cute1_E,@object
	.size		_ZN39_INTERNAL_f9cc6e7d_4_k_cu_82889b77_28544cute1_E,(_ZN39_INTERNAL_f9cc6e7d_4_k_cu_82889b77_28544cuda3std3__45__cpo6cbeginE - _ZN39_INTERNAL_f9cc6e7d_4_k_cu_82889b77_28544cute1_E)
_ZN39_INTERNAL_f9cc6e7d_4_k_cu_82889b77_28544cute1_E:
	.zero		1
	.type		_ZN39_INTERNAL_f9cc6e7d_4_k_cu_82889b77_28544cuda3std3__45__cpo6cbeginE,@object
	.size		_ZN39_INTERNAL_f9cc6e7d_4_k_cu_82889b77_28544cuda3std3__45__cpo6cbeginE,(_ZN39_INTERNAL_f9cc6e7d_4_k_cu_82889b77_28544cuda3std3__48in_placeE - _ZN39_INTERNAL_f9cc6e7d_4_k_cu_82889b77_28544cuda3std3__45__cpo6cbeginE)
_ZN39_INTERNAL_f9cc6e7d_4_k_cu_82889b77_28544cuda3std3__45__cpo6cbeginE:
	.zero		1
	.type		_ZN39_INTERNAL_f9cc6e7d_4_k_cu_82889b77_28544cuda3std3__48in_placeE,@object
	.size		_ZN39_INTERNAL_f9cc6e7d_4_k_cu_82889b77_28544cuda3std3__48in_placeE,(_ZN39_INTERNAL_f9cc6e7d_4_k_cu_82889b77_28544cuda3std6ranges3__45__cpo9iter_moveE - _ZN39_INTERNAL_f9cc6e7d_4_k_cu_82889b77_28544cuda3std3__48in_placeE)
_ZN39_INTERNAL_f9cc6e7d_4_k_cu_82889b77_28544cuda3std3__48in_placeE:
	.zero		1
	.type		_ZN39_INTERNAL_f9cc6e7d_4_k_cu_82889b77_28544cuda3std6ranges3__45__cpo9iter_moveE,@object
	.size		_ZN39_INTERNAL_f9cc6e7d_4_k_cu_82889b77_28544cuda3std6ranges3__45__cpo9iter_moveE,(_ZN39_INTERNAL_f9cc6e7d_4_k_cu_82889b77_28544cuda3std3__45__cpo5beginE - _ZN39_INTERNAL_f9cc6e7d_4_k_cu_82889b77_28544cuda3std6ranges3__45__cpo9iter_moveE)
_ZN39_INTERNAL_f9cc6e7d_4_k_cu_82889b77_28544cuda3std6ranges3__45__cpo9iter_moveE:
	.zero		1
	.type		_ZN39_INTERNAL_f9cc6e7d_4_k_cu_82889b77_28544cuda3std3__45__cpo5beginE,@object
	.size		_ZN39_INTERNAL_f9cc6e7d_4_k_cu_82889b77_28544cuda3std3__45__cpo5beginE,(_ZN39_INTERNAL_f9cc6e7d_4_k_cu_82889b77_28544cuda3std3__441_GLOBAL__N__f9cc6e7d_4_k_cu_82889b77_28546ignoreE - _ZN39_INTERNAL_f9cc6e7d_4_k_cu_82889b77_28544cuda3std3__45__cpo5beginE)
_ZN39_INTERNAL_f9cc6e7d_4_k_cu_82889b77_28544cuda3std3__45__cpo5beginE:
	.zero		1
	.type		_ZN39_INTERNAL_f9cc6e7d_4_k_cu_82889b77_28544cuda3std3__441_GLOBAL__N__f9cc6e7d_4_k_cu_82889b77_28546ignoreE,@object
	.size		_ZN39_INTERNAL_f9cc6e7d_4_k_cu_82889b77_28544cuda3std3__441_GLOBAL__N__f9cc6e7d_4_k_cu_82889b77_28546ignoreE,(_ZN39_INTERNAL_f9cc6e7d_4_k_cu_82889b77_28544cute7productE - _ZN39_INTERNAL_f9cc6e7d_4_k_cu_82889b77_28544cuda3std3__441_GLOBAL__N__f9cc6e7d_4_k_cu_82889b77_28546ignoreE)
_ZN39_INTERNAL_f9cc6e7d_4_k_cu_82889b77_28544cuda3std3__441_GLOBAL__N__f9cc6e7d_4_k_cu_82889b77_28546ignoreE:
	.zero		1
	.type		_ZN39_INTERNAL_f9cc6e7d_4_k_cu_82889b77_28544cute7productE,@object
	.size		_ZN39_INTERNAL_f9cc6e7d_4_k_cu_82889b77_28544cute7productE,(_ZN39_INTERNAL_f9cc6e7d_4_k_cu_82889b77_28544cuda3std3__45__cpo3endE - _ZN39_INTERNAL_f9cc6e7d_4_k_cu_82889b77_28544cute7productE)
_ZN39_INTERNAL_f9cc6e7d_4_k_cu_82889b77_28544cute7productE:
	.zero		1
	.type		_ZN39_INTERNAL_f9cc6e7d_4_k_cu_82889b77_28544cuda3std3__45__cpo3endE,@object
	.size		_ZN39_INTERNAL_f9cc6e7d_4_k_cu_82889b77_28544cuda3std3__45__cpo3endE,(_ZN39_INTERNAL_f9cc6e7d_4_k_cu_82889b77_28544cuda3std3__419piecewise_constructE - _ZN39_INTERNAL_f9cc6e7d_4_k_cu_82889b77_28544cuda3std3__45__cpo3endE)
_ZN39_INTERNAL_f9cc6e7d_4_k_cu_82889b77_28544cuda3std3__45__cpo3endE:
	.zero		1
	.type		_ZN39_INTERNAL_f9cc6e7d_4_k_cu_82889b77_28544cuda3std3__419piecewise_constructE,@object
	.size		_ZN39_INTERNAL_f9cc6e7d_4_k_cu_82889b77_28544cuda3std3__419piecewise_constructE,(_ZN39_INTERNAL_f9cc6e7d_4_k_cu_82889b77_28544cuda3std3__45__cpo4cendE - _ZN39_INTERNAL_f9cc6e7d_4_k_cu_82889b77_28544cuda3std3__419piecewise_constructE)
_ZN39_INTERNAL_f9cc6e7d_4_k_cu_82889b77_28544cuda3std3__419piecewise_constructE:
	.zero		1
	.type		_ZN39_INTERNAL_f9cc6e7d_4_k_cu_82889b77_28544cuda3std3__45__cpo4cendE,@object
	.size		_ZN39_INTERNAL_f9cc6e7d_4_k_cu_82889b77_28544cuda3std3__45__cpo4cendE,(_ZN39_INTERNAL_f9cc6e7d_4_k_cu_82889b77_28544cuda3std6ranges3__45__cpo4swapE - _ZN39_INTERNAL_f9cc6e7d_4_k_cu_82889b77_28544cuda3std3__45__cpo4cendE)
_ZN39_INTERNAL_f9cc6e7d_4_k_cu_82889b77_28544cuda3std3__45__cpo4cendE:
	.zero		1
	.type		_ZN39_INTERNAL_f9cc6e7d_4_k_cu_82889b77_28544cuda3std6ranges3__45__cpo4swapE,@object
	.size		_ZN39_INTERNAL_f9cc6e7d_4_k_cu_82889b77_28544cuda3std6ranges3__45__cpo4swapE,(.L_10 - _ZN39_INTERNAL_f9cc6e7d_4_k_cu_82889b77_28544cuda3std6ranges3__45__cpo4swapE)
_ZN39_INTERNAL_f9cc6e7d_4_k_cu_82889b77_28544cuda3std6ranges3__45__cpo4swapE:
	.zero		1
.L_10:


//--------------------- .nv.constant0._ZN7cutlass13device_kernelINS_4gemm6kernel13GemmUniversalIN4cute5tupleIJiiiiEEENS1_10collective13CollectiveMmaINS1_35MainloopSm100TmaUmmaWarpSpecializedILi43ELi2ELi4ENS5_IJNS4_1CILi1EEESB_SB_EEEEENS5_IJNSA_ILi64EEENSA_ILi16EEESE_EEEaNS5_IJlSB_lEEEaSH_NS4_8TiledMMAINS4_8MMA_AtomIJNS4_15SM100_MMA_S8_SSIaaiLi64ELi16ELNS4_4UMMA5MajorE0ELSM_0ELNSL_8SaturateE0EEEEEENS4_6LayoutISC_NS5_IJNSA_ILi0EEESR_SR_EEEEENS5_IJNS4_10UnderscoreESU_SU_EEEEENS4_13SM90_TMA_LOADENS4_14ComposedLayoutINS4_7SwizzleILi2ELi4ELi3EEENS4_18smem_ptr_flag_bitsILi8EEENSQ_INS5_IJNSA_ILi8EEESE_EEENS5_IJSE_SB_EEEEEEEvNS4_8identityESX_S17_vS18_EENS_8epilogue10collective18CollectiveEpilogueINS1A_23Sm100TmaWarpSpecializedILi2ELi1ELi8ELb1ELb0EEEJSG_NS5_IJNSQ_ISE_SB_EENSQ_ISF_SB_EEEEEfSH_fSH_NS1A_6fusion15FusionCallbacksIS1E_NS1I_17LinearCombinationIfifiLNS_15FloatRoundStyleE2EEESG_S1H_JEEENS4_5SM1004TMEM4LOAD26SM100_TMEM_LOAD_16dp128b4xESX_NSY_IS10_NS11_ILi32EEENSQ_INS5_IJS13_SF_EEENS5_IJSF_SB_EEEEEEENS4_17SM75_U32x4_LDSM_NENS4_14SM90_TMA_STOREES1W_NS4_17SM90_U32x4_STSM_NENS4_39AutoVectorizingCopyWithAssumedAlignmentILi128EEEEEEvvEEEEvNT_6ParamsE --------------------------
	.section	.nv.constant0._ZN7cutlass13device_kernelINS_4gemm6kernel13GemmUniversalIN4cute5tupleIJiiiiEEENS1_10collective13CollectiveMmaINS1_35MainloopSm100TmaUmmaWarpSpecializedILi43ELi2ELi4ENS5_IJNS4_1CILi1EEESB_SB_EEEEENS5_IJNSA_ILi64EEENSA_ILi16EEESE_EEEaNS5_IJlSB_lEEEaSH_NS4_8TiledMMAINS4_8MMA_AtomIJNS4_15SM100_MMA_S8_SSIaaiLi64ELi16ELNS4_4UMMA5MajorE0ELSM_0ELNSL_8SaturateE0EEEEEENS4_6LayoutISC_NS5_IJNSA_ILi0EEESR_SR_EEEEENS5_IJNS4_10UnderscoreESU_SU_EEEEENS4_13SM90_TMA_LOADENS4_14ComposedLayoutINS4_7SwizzleILi2ELi4ELi3EEENS4_18smem_ptr_flag_bitsILi8EEENSQ_INS5_IJNSA_ILi8EEESE_EEENS5_IJSE_SB_EEEEEEEvNS4_8identityESX_S17_vS18_EENS_8epilogue10collective18CollectiveEpilogueINS1A_23Sm100TmaWarpSpecializedILi2ELi1ELi8ELb1ELb0EEEJSG_NS5_IJNSQ_ISE_SB_EENSQ_ISF_SB_EEEEEfSH_fSH_NS1A_6fusion15FusionCallbacksIS1E_NS1I_17LinearCombinationIfifiLNS_15FloatRoundStyleE2EEESG_S1H_JEEENS4_5SM1004TMEM4LOAD26SM100_TMEM_LOAD_16dp128b4xESX_NSY_IS10_NS11_ILi32EEENSQ_INS5_IJS13_SF_EEENS5_IJSF_SB_EEEEEEENS4_17SM75_U32x4_LDSM_NENS4_14SM90_TMA_STOREES1W_NS4_17SM90_U32x4_STSM_NENS4_39AutoVectorizingCopyWithAssumedAlignmentILi128EEEEEEvvEEEEvNT_6ParamsE,"a",@progbits
	.sectionflags	@""
	.align	4
.nv.constant0._ZN7cutlass13device_kernelINS_4gemm6kernel13GemmUniversalIN4cute5tupleIJiiiiEEENS1_10collective13CollectiveMmaINS1_35MainloopSm100TmaUmmaWarpSpecializedILi43ELi2ELi4ENS5_IJNS4_1CILi1EEESB_SB_EEEEENS5_IJNSA_ILi64EEENSA_ILi16EEESE_EEEaNS5_IJlSB_lEEEaSH_NS4_8TiledMMAINS4_8MMA_AtomIJNS4_15SM100_MMA_S8_SSIaaiLi64ELi16ELNS4_4UMMA5MajorE0ELSM_0ELNSL_8SaturateE0EEEEEENS4_6LayoutISC_NS5_IJNSA_ILi0EEESR_SR_EEEEENS5_IJNS4_10UnderscoreESU_SU_EEEEENS4_13SM90_TMA_LOADENS4_14ComposedLayoutINS4_7SwizzleILi2ELi4ELi3EEENS4_18smem_ptr_flag_bitsILi8EEENSQ_INS5_IJNSA_ILi8EEESE_EEENS5_IJSE_SB_EEEEEEEvNS4_8identityESX_S17_vS18_EENS_8epilogue10collective18CollectiveEpilogueINS1A_23Sm100TmaWarpSpecializedILi2ELi1ELi8ELb1ELb0EEEJSG_NS5_IJNSQ_ISE_SB_EENSQ_ISF_SB_EEEEEfSH_fSH_NS1A_6fusion15FusionCallbacksIS1E_NS1I_17LinearCombinationIfifiLNS_15FloatRoundStyleE2EEESG_S1H_JEEENS4_5SM1004TMEM4LOAD26SM100_TMEM_LOAD_16dp128b4xESX_NSY_IS10_NS11_ILi32EEENSQ_INS5_IJS13_SF_EEENS5_IJSF_SB_EEEEEEENS4_17SM75_U32x4_LDSM_NENS4_14SM90_TMA_STOREES1W_NS4_17SM90_U32x4_STSM_NENS4_39AutoVectorizingCopyWithAssumedAlignmentILi128EEEEEEvvEEEEvNT_6ParamsE:
	.zero		2944


//--------------------- SYMBOLS --------------------------

	.type		.nv.reservedSmem.offset0,@object
	.size		.nv.reservedSmem.offset0,0x4
	.type		.nv.reservedSmem.cap,@object
	.size		.nv.reservedSmem.cap,0x4
	.type		__assertfail,@function
